	.target	sm_103a

	.elftype	@"ET_EXEC"


//--------------------- .note.nv.tkinfo           --------------------------
	.section	.note.nv.tkinfo,"",@"SHT_NOTE"
	.sectionflags	@"SHF_NOTE_NV_TKINFO"
	.tkinfo
        /*0018*/ 	.word	0x00000002
        /*0030*/ 	.string	""
        /*0030*/ 	.string	"ptxas"
        /*0030*/ 	.string	"Cuda compilation tools, release 13.0, V13.0.88"
        /*0030*/ 	.string	"Build cuda_13.0.r13.0/compiler.36424714_0"
        /*0030*/ 	.string	"-arch sm_103a -m 64 "



//--------------------- .note.nv.cuinfo           --------------------------
	.section	.note.nv.cuinfo,"",@"SHT_NOTE"
	.sectionflags	@"SHF_NOTE_NV_CUINFO"
        /*0018*/ 	.short	0x0002
        /*001a*/ 	.short	0x0067
        /*001c*/ 	.short	0x0082
	.zero		2


//--------------------- .nv.info                  --------------------------
	.section	.nv.info,"",@"SHT_CUDA_INFO"
	.align	4


	//----- nvinfo : EIATTR_REGCOUNT
	.align		4
        /*0000*/ 	.byte	0x04, 0x2f
        /*0002*/ 	.short	(.L_1 - .L_0)
	.align		4
.L_0:
        /*0004*/ 	.word	index@(_ZN17fastertransformer34getPaddingOffsetAndCuSeqLensKernelEPmPiS1_PKiii)
        /*0008*/ 	.word	0x0000000f


	//----- nvinfo : EIATTR_FRAME_SIZE
	.align		4
.L_1:
        /*000c*/ 	.byte	0x04, 0x11
        /*000e*/ 	.short	(.L_3 - .L_2)
	.align		4
.L_2:
        /*0010*/ 	.word	index@(_ZN17fastertransformer34getPaddingOffsetAndCuSeqLensKernelEPmPiS1_PKiii)
        /*0014*/ 	.word	0x00000000


	//----- nvinfo : EIATTR_REGCOUNT
	.align		4
.L_3:
        /*0018*/ 	.byte	0x04, 0x2f
        /*001a*/ 	.short	(.L_5 - .L_4)
	.align		4
.L_4:
        /*001c*/ 	.word	index@(_ZN17fastertransformer25getTrtPaddingOffsetKernelEPiPKii)
        /*0020*/ 	.word	0x00000019


	//----- nvinfo : EIATTR_FRAME_SIZE
	.align		4
.L_5:
        /*0024*/ 	.byte	0x04, 0x11
        /*0026*/ 	.short	(.L_7 - .L_6)
	.align		4
.L_6:
        /*0028*/ 	.word	index@(_ZN17fastertransformer25getTrtPaddingOffsetKernelEPiPKii)
        /*002c*/ 	.word	0x00000000


	//----- nvinfo : EIATTR_REGCOUNT
	.align		4
.L_7:
        /*0030*/ 	.byte	0x04, 0x2f
        /*0032*/ 	.short	(.L_9 - .L_8)
	.align		4
.L_8:
        /*0034*/ 	.word	index@(_ZN17fastertransformer25getTrtPaddingOffsetKernelEPiPKiii)
        /*0038*/ 	.word	0x0000001c


	//----- nvinfo : EIATTR_FRAME_SIZE
	.align		4
.L_9:
        /*003c*/ 	.byte	0x04, 0x11
        /*003e*/ 	.short	(.L_11 - .L_10)
	.align		4
.L_10:
        /*0040*/ 	.word	index@(_ZN17fastertransformer25getTrtPaddingOffsetKernelEPiPKiii)
        /*0044*/ 	.word	0x00000000


	//----- nvinfo : EIATTR_REGCOUNT
	.align		4
.L_11:
        /*0048*/ 	.byte	0x04, 0x2f
        /*004a*/ 	.short	(.L_13 - .L_12)
	.align		4
.L_12:
        /*004c*/ 	.word	index@(_ZN17fastertransformer31buildEncoderAttentionMaskKernelIfEEvPT_PKii)
        /*0050*/ 	.word	0x00000010


	//----- nvinfo : EIATTR_FRAME_SIZE
	.align		4
.L_13:
        /*0054*/ 	.byte	0x04, 0x11
        /*0056*/ 	.short	(.L_15 - .L_14)
	.align		4
.L_14:
        /*0058*/ 	.word	index@(_ZN17fastertransformer31buildEncoderAttentionMaskKernelIfEEvPT_PKii)
        /*005c*/ 	.word	0x00000000


	//----- nvinfo : EIATTR_REGCOUNT
	.align		4
.L_15:
        /*0060*/ 	.byte	0x04, 0x2f
        /*0062*/ 	.short	(.L_17 - .L_16)
	.align		4
.L_16:
        /*0064*/ 	.word	index@(_ZN17fastertransformer31buildEncoderAttentionMaskKernelI6__halfEEvPT_PKii)
        /*0068*/ 	.word	0x0000000f


	//----- nvinfo : EIATTR_FRAME_SIZE
	.align		4
.L_17:
        /*006c*/ 	.byte	0x04, 0x11
        /*006e*/ 	.short	(.L_19 - .L_18)
	.align		4
.L_18:
        /*0070*/ 	.word	index@(_ZN17fastertransformer31buildEncoderAttentionMaskKernelI6__halfEEvPT_PKii)
        /*0074*/ 	.word	0x00000000


	//----- nvinfo : EIATTR_REGCOUNT
	.align		4
.L_19:
        /*0078*/ 	.byte	0x04, 0x2f
        /*007a*/ 	.short	(.L_21 - .L_20)
	.align		4
.L_20:
        /*007c*/ 	.word	index@(_ZN17fastertransformer31rebuild_sequence_length_paddingIfEEvPKT_PS1_PKii)
        /*0080*/ 	.word	0x00000010


	//----- nvinfo : EIATTR_FRAME_SIZE
	.align		4
.L_21:
        /*0084*/ 	.byte	0x04, 0x11
        /*0086*/ 	.short	(.L_23 - .L_22)
	.align		4
.L_22:
        /*0088*/ 	.word	index@(_ZN17fastertransformer31rebuild_sequence_length_paddingIfEEvPKT_PS1_PKii)
        /*008c*/ 	.word	0x00000000


	//----- nvinfo : EIATTR_REGCOUNT
	.align		4
.L_23:
        /*0090*/ 	.byte	0x04, 0x2f
        /*0092*/ 	.short	(.L_25 - .L_24)
	.align		4
.L_24:
        /*0094*/ 	.word	index@(_ZN17fastertransformer31rebuild_sequence_length_paddingI6__halfEEvPKT_PS2_PKii)
        /*0098*/ 	.word	0x00000010


	//----- nvinfo : EIATTR_FRAME_SIZE
	.align		4
.L_25:
        /*009c*/ 	.byte	0x04, 0x11
        /*009e*/ 	.short	(.L_27 - .L_26)
	.align		4
.L_26:
        /*00a0*/ 	.word	index@(_ZN17fastertransformer31rebuild_sequence_length_paddingI6__halfEEvPKT_PS2_PKii)
        /*00a4*/ 	.word	0x00000000


	//----- nvinfo : EIATTR_REGCOUNT
	.align		4
.L_27:
        /*00a8*/ 	.byte	0x04, 0x2f
        /*00aa*/ 	.short	(.L_29 - .L_28)
	.align		4
.L_28:
        /*00ac*/ 	.word	index@(_ZN17fastertransformer14remove_paddingIfEEvPT_PKS1_PKii)
        /*00b0*/ 	.word	0x00000010


	//----- nvinfo : EIATTR_FRAME_SIZE
	.align		4
.L_29:
        /*00b4*/ 	.byte	0x04, 0x11
        /*00b6*/ 	.short	(.L_31 - .L_30)
	.align		4
.L_30:
        /*00b8*/ 	.word	index@(_ZN17fastertransformer14remove_paddingIfEEvPT_PKS1_PKii)
        /*00bc*/ 	.word	0x00000000


	//----- nvinfo : EIATTR_REGCOUNT
	.align		4
.L_31:
        /*00c0*/ 	.byte	0x04, 0x2f
        /*00c2*/ 	.short	(.L_33 - .L_32)
	.align		4
.L_32:
        /*00c4*/ 	.word	index@(_ZN17fastertransformer14remove_paddingI6__halfEEvPT_PKS2_PKii)
        /*00c8*/ 	.word	0x00000010


	//----- nvinfo : EIATTR_FRAME_SIZE
	.align		4
.L_33:
        /*00cc*/ 	.byte	0x04, 0x11
        /*00ce*/ 	.short	(.L_35 - .L_34)
	.align		4
.L_34:
        /*00d0*/ 	.word	index@(_ZN17fastertransformer14remove_paddingI6__halfEEvPT_PKS2_PKii)
        /*00d4*/ 	.word	0x00000000


	//----- nvinfo : EIATTR_REGCOUNT
	.align		4
.L_35:
        /*00d8*/ 	.byte	0x04, 0x2f
        /*00da*/ 	.short	(.L_37 - .L_36)
	.align		4
.L_36:
        /*00dc*/ 	.word	index@(_ZN17fastertransformer26buildRelativeAttentionBiasIfEEvPT_PKS1_iiibi)
        /*00e0*/ 	.word	0x0000001b


	//----- nvinfo : EIATTR_FRAME_SIZE
	.align		4
.L_37:
        /*00e4*/ 	.byte	0x04, 0x11
        /*00e6*/ 	.short	(.L_39 - .L_38)
	.align		4
.L_38:
        /*00e8*/ 	.word	index@(_ZN17fastertransformer26buildRelativeAttentionBiasIfEEvPT_PKS1_iiibi)
        /*00ec*/ 	.word	0x00000000


	//----- nvinfo : EIATTR_REGCOUNT
	.align		4
.L_39:
        /*00f0*/ 	.byte	0x04, 0x2f
        /*00f2*/ 	.short	(.L_41 - .L_40)
	.align		4
.L_40:
        /*00f4*/ 	.word	index@(_ZN17fastertransformer26buildRelativeAttentionBiasI6__halfEEvPT_PKS2_iiibi)
        /*00f8*/ 	.word	0x0000001b


	//----- nvinfo : EIATTR_FRAME_SIZE
	.align		4
.L_41:
        /*00fc*/ 	.byte	0x04, 0x11
        /*00fe*/ 	.short	(.L_43 - .L_42)
	.align		4
.L_42:
        /*0100*/ 	.word	index@(_ZN17fastertransformer26buildRelativeAttentionBiasI6__halfEEvPT_PKS2_iiibi)
        /*0104*/ 	.word	0x00000000


	//----- nvinfo : EIATTR_MIN_STACK_SIZE
	.align		4
.L_43:
        /*0108*/ 	.byte	0x04, 0x12
        /*010a*/ 	.short	(.L_45 - .L_44)
	.align		4
.L_44:
        /*010c*/ 	.word	index@(_ZN17fastertransformer26buildRelativeAttentionBiasI6__halfEEvPT_PKS2_iiibi)
        /*0110*/ 	.word	0x00000000


	//----- nvinfo : EIATTR_MIN_STACK_SIZE
	.align		4
.L_45:
        /*0114*/ 	.byte	0x04, 0x12
        /*0116*/ 	.short	(.L_47 - .L_46)
	.align		4
.L_46:
        /*0118*/ 	.word	index@(_ZN17fastertransformer26buildRelativeAttentionBiasIfEEvPT_PKS1_iiibi)
        /*011c*/ 	.word	0x00000000


	//----- nvinfo : EIATTR_MIN_STACK_SIZE
	.align		4
.L_47:
        /*0120*/ 	.byte	0x04, 0x12
        /*0122*/ 	.short	(.L_49 - .L_48)
	.align		4
.L_48:
        /*0124*/ 	.word	index@(_ZN17fastertransformer14remove_paddingI6__halfEEvPT_PKS2_PKii)
        /*0128*/ 	.word	0x00000000


	//----- nvinfo : EIATTR_MIN_STACK_SIZE
	.align		4
.L_49:
        /*012c*/ 	.byte	0x04, 0x12
        /*012e*/ 	.short	(.L_51 - .L_50)
	.align		4
.L_50:
        /*0130*/ 	.word	index@(_ZN17fastertransformer14remove_paddingIfEEvPT_PKS1_PKii)
        /*0134*/ 	.word	0x00000000


	//----- nvinfo : EIATTR_MIN_STACK_SIZE
	.align		4
.L_51:
        /*0138*/ 	.byte	0x04, 0x12
        /*013a*/ 	.short	(.L_53 - .L_52)
	.align		4
.L_52:
        /*013c*/ 	.word	index@(_ZN17fastertransformer31rebuild_sequence_length_paddingI6__halfEEvPKT_PS2_PKii)
        /*0140*/ 	.word	0x00000000


	//----- nvinfo : EIATTR_MIN_STACK_SIZE
	.align		4
.L_53:
        /*0144*/ 	.byte	0x04, 0x12
        /*0146*/ 	.short	(.L_55 - .L_54)
	.align		4
.L_54:
        /*0148*/ 	.word	index@(_ZN17fastertransformer31rebuild_sequence_length_paddingIfEEvPKT_PS1_PKii)
        /*014c*/ 	.word	0x00000000


	//----- nvinfo : EIATTR_MIN_STACK_SIZE
	.align		4
.L_55:
        /*0150*/ 	.byte	0x04, 0x12
        /*0152*/ 	.short	(.L_57 - .L_56)
	.align		4
.L_56:
        /*0154*/ 	.word	index@(_ZN17fastertransformer31buildEncoderAttentionMaskKernelI6__halfEEvPT_PKii)
        /*0158*/ 	.word	0x00000000


	//----- nvinfo : EIATTR_MIN_STACK_SIZE
	.align		4
.L_57:
        /*015c*/ 	.byte	0x04, 0x12
        /*015e*/ 	.short	(.L_59 - .L_58)
	.align		4
.L_58:
        /*0160*/ 	.word	index@(_ZN17fastertransformer31buildEncoderAttentionMaskKernelIfEEvPT_PKii)
        /*0164*/ 	.word	0x00000000


	//----- nvinfo : EIATTR_MIN_STACK_SIZE
	.align		4
.L_59:
        /*0168*/ 	.byte	0x04, 0x12
        /*016a*/ 	.short	(.L_61 - .L_60)
	.align		4
.L_60:
        /*016c*/ 	.word	index@(_ZN17fastertransformer25getTrtPaddingOffsetKernelEPiPKiii)
        /*0170*/ 	.word	0x00000000


	//----- nvinfo : EIATTR_MIN_STACK_SIZE
	.align		4
.L_61:
        /*0174*/ 	.byte	0x04, 0x12
        /*0176*/ 	.short	(.L_63 - .L_62)
	.align		4
.L_62:
        /*0178*/ 	.word	index@(_ZN17fastertransformer25getTrtPaddingOffsetKernelEPiPKii)
        /*017c*/ 	.word	0x00000000


	//----- nvinfo : EIATTR_MIN_STACK_SIZE
	.align		4
.L_63:
        /*0180*/ 	.byte	0x04, 0x12
        /*0182*/ 	.short	(.L_65 - .L_64)
	.align		4
.L_64:
        /*0184*/ 	.word	index@(_ZN17fastertransformer34getPaddingOffsetAndCuSeqLensKernelEPmPiS1_PKiii)
        /*0188*/ 	.word	0x00000000
.L_65:


//--------------------- .nv.compat                --------------------------
	.section	.nv.compat,"",@"SHT_CUDA_COMPAT_INFO"
	.align	4
        /*0000*/ 	.byte	0x02, 0x09, 0x01, 0x00, 0x02, 0x02, 0x01, 0x00, 0x02, 0x05, 0x05, 0x00, 0x03, 0x07, 0x01, 0x01
        /*0010*/ 	.byte	0x02, 0x03, 0x00, 0x00, 0x02, 0x06, 0x01, 0x00, 0x04, 0x0b, 0x08, 0x00, 0x00, 0x00, 0x00, 0x00
        /*0020*/ 	.byte	0x00, 0x00, 0x00, 0x00


//--------------------- .nv.info._ZN17fastertransformer26buildRelativeAttentionBiasI6__halfEEvPT_PKS2_iiibi --------------------------
	.section	.nv.info._ZN17fastertransformer26buildRelativeAttentionBiasI6__halfEEvPT_PKS2_iiibi,"",@"SHT_CUDA_INFO"
	.sectionflags	@""
	.align	4


	//----- nvinfo : EIATTR_CUDA_API_VERSION
	.align		4
        /*0000*/ 	.byte	0x04, 0x37
        /*0002*/ 	.short	(.L_67 - .L_66)
.L_66:
        /*0004*/ 	.word	0x00000082


	//----- nvinfo : EIATTR_KPARAM_INFO
	.align		4
.L_67:
        /*0008*/ 	.byte	0x04, 0x17
        /*000a*/ 	.short	(.L_69 - .L_68)
.L_68:
        /*000c*/ 	.word	0x00000000
        /*0010*/ 	.short	0x0006
        /*0012*/ 	.short	0x0020
        /*0014*/ 	.byte	0x00, 0xf0, 0x11, 0x00


	//----- nvinfo : EIATTR_KPARAM_INFO
	.align		4
.L_69:
        /*0018*/ 	.byte	0x04, 0x17
        /*001a*/ 	.short	(.L_71 - .L_70)
.L_70:
        /*001c*/ 	.word	0x00000000
        /*0020*/ 	.short	0x0005
        /*0022*/ 	.short	0x001c
        /*0024*/ 	.byte	0x00, 0xf0, 0x05, 0x00


	//----- nvinfo : EIATTR_KPARAM_INFO
	.align		4
.L_71:
        /*0028*/ 	.byte	0x04, 0x17
        /*002a*/ 	.short	(.L_73 - .L_72)
.L_72:
        /*002c*/ 	.word	0x00000000
        /*0030*/ 	.short	0x0004
        /*0032*/ 	.short	0x0018
        /*0034*/ 	.byte	0x00, 0xf0, 0x11, 0x00


	//----- nvinfo : EIATTR_KPARAM_INFO
	.align		4
.L_73:
        /*0038*/ 	.byte	0x04, 0x17
        /*003a*/ 	.short	(.L_75 - .L_74)
.L_74:
        /*003c*/ 	.word	0x00000000
        /*0040*/ 	.short	0x0003
        /*0042*/ 	.short	0x0014
        /*0044*/ 	.byte	0x00, 0xf0, 0x11, 0x00


	//----- nvinfo : EIATTR_KPARAM_INFO
	.align		4
.L_75:
        /*0048*/ 	.byte	0x04, 0x17
        /*004a*/ 	.short	(.L_77 - .L_76)
.L_76:
        /*004c*/ 	.word	0x00000000
        /*0050*/ 	.short	0x0002
        /*0052*/ 	.short	0x0010
        /*0054*/ 	.byte	0x00, 0xf0, 0x11, 0x00


	//----- nvinfo : EIATTR_KPARAM_INFO
	.align		4
.L_77:
        /*0058*/ 	.byte	0x04, 0x17
        /*005a*/ 	.short	(.L_79 - .L_78)
.L_78:
        /*005c*/ 	.word	0x00000000
        /*0060*/ 	.short	0x0001
        /*0062*/ 	.short	0x0008
        /*0064*/ 	.byte	0x00, 0xf5, 0x21, 0x00


	//----- nvinfo : EIATTR_KPARAM_INFO
	.align		4
.L_79:
        /*0068*/ 	.byte	0x04, 0x17
        /*006a*/ 	.short	(.L_81 - .L_80)
.L_80:
        /*006c*/ 	.word	0x00000000
        /*0070*/ 	.short	0x0000
        /*0072*/ 	.short	0x0000
        /*0074*/ 	.byte	0x00, 0xf5, 0x21, 0x00


	//----- nvinfo : EIATTR_SPARSE_MMA_MASK
	.align		4
.L_81:
        /*0078*/ 	.byte	0x03, 0x50
        /*007a*/ 	.short	0x0000


	//----- nvinfo : EIATTR_MAXREG_COUNT
	.align		4
        /*007c*/ 	.byte	0x03, 0x1b
        /*007e*/ 	.short	0x00ff


	//----- nvinfo : EIATTR_MERCURY_ISA_VERSION
	.align		4
        /*0080*/ 	.byte	0x03, 0x5f
        /*0082*/ 	.short	0x0101


	//----- nvinfo : EIATTR_VRC_CTA_INIT_COUNT
	.align		4
        /*0084*/ 	.byte	0x02, 0x4a
	.zero		1
	.zero		1


	//----- nvinfo : EIATTR_EXIT_INSTR_OFFSETS
	.align		4
        /*0088*/ 	.byte	0x04, 0x1c
        /*008a*/ 	.short	(.L_83 - .L_82)


	//   ....[0]....
.L_82:
        /*008c*/ 	.word	0x00000050


	//   ....[1]....
        /*0090*/ 	.word	0x00000560


	//   ....[2]....
        /*0094*/ 	.word	0x00000940


	//----- nvinfo : EIATTR_CRS_STACK_SIZE
	.align		4
.L_83:
        /*0098*/ 	.byte	0x04, 0x1e
        /*009a*/ 	.short	(.L_85 - .L_84)
.L_84:
        /*009c*/ 	.word	0x00000000


	//----- nvinfo : EIATTR_CBANK_PARAM_SIZE
	.align		4
.L_85:
        /*00a0*/ 	.byte	0x03, 0x19
        /*00a2*/ 	.short	0x0024


	//----- nvinfo : EIATTR_PARAM_CBANK
	.align		4
        /*00a4*/ 	.byte	0x04, 0x0a
        /*00a6*/ 	.short	(.L_87 - .L_86)
	.align		4
.L_86:
        /*00a8*/ 	.word	index@(.nv.constant0._ZN17fastertransformer26buildRelativeAttentionBiasI6__halfEEvPT_PKS2_iiibi)
        /*00ac*/ 	.short	0x0380
        /*00ae*/ 	.short	0x0024


	//----- nvinfo : EIATTR_SW_WAR
	.align		4
.L_87:
        /*00b0*/ 	.byte	0x04, 0x36
        /*00b2*/ 	.short	(.L_89 - .L_88)
.L_88:
        /*00b4*/ 	.word	0x00000008
.L_89:


//--------------------- .nv.info._ZN17fastertransformer26buildRelativeAttentionBiasIfEEvPT_PKS1_iiibi --------------------------
	.section	.nv.info._ZN17fastertransformer26buildRelativeAttentionBiasIfEEvPT_PKS1_iiibi,"",@"SHT_CUDA_INFO"
	.sectionflags	@""
	.align	4


	//----- nvinfo : EIATTR_CUDA_API_VERSION
	.align		4
        /*0000*/ 	.byte	0x04, 0x37
        /*0002*/ 	.short	(.L_91 - .L_90)
.L_90:
        /*0004*/ 	.word	0x00000082


	//----- nvinfo : EIATTR_KPARAM_INFO
	.align		4
.L_91:
        /*0008*/ 	.byte	0x04, 0x17
        /*000a*/ 	.short	(.L_93 - .L_92)
.L_92:
        /*000c*/ 	.word	0x00000000
        /*0010*/ 	.short	0x0006
        /*0012*/ 	.short	0x0020
        /*0014*/ 	.byte	0x00, 0xf0, 0x11, 0x00


	//----- nvinfo : EIATTR_KPARAM_INFO
	.align		4
.L_93:
        /*0018*/ 	.byte	0x04, 0x17
        /*001a*/ 	.short	(.L_95 - .L_94)
.L_94:
        /*001c*/ 	.word	0x00000000
        /*0020*/ 	.short	0x0005
        /*0022*/ 	.short	0x001c
        /*0024*/ 	.byte	0x00, 0xf0, 0x05, 0x00


	//----- nvinfo : EIATTR_KPARAM_INFO
	.align		4
.L_95:
        /*0028*/ 	.byte	0x04, 0x17
        /*002a*/ 	.short	(.L_97 - .L_96)
.L_96:
        /*002c*/ 	.word	0x00000000
        /*0030*/ 	.short	0x0004
        /*0032*/ 	.short	0x0018
        /*0034*/ 	.byte	0x00, 0xf0, 0x11, 0x00


	//----- nvinfo : EIATTR_KPARAM_INFO
	.align		4
.L_97:
        /*0038*/ 	.byte	0x04, 0x17
        /*003a*/ 	.short	(.L_99 - .L_98)
.L_98:
        /*003c*/ 	.word	0x00000000
        /*0040*/ 	.short	0x0003
        /*0042*/ 	.short	0x0014
        /*0044*/ 	.byte	0x00, 0xf0, 0x11, 0x00


	//----- nvinfo : EIATTR_KPARAM_INFO
	.align		4
.L_99:
        /*0048*/ 	.byte	0x04, 0x17
        /*004a*/ 	.short	(.L_101 - .L_100)
.L_100:
        /*004c*/ 	.word	0x00000000
        /*0050*/ 	.short	0x0002
        /*0052*/ 	.short	0x0010
        /*0054*/ 	.byte	0x00, 0xf0, 0x11, 0x00


	//----- nvinfo : EIATTR_KPARAM_INFO
	.align		4
.L_101:
        /*0058*/ 	.byte	0x04, 0x17
        /*005a*/ 	.short	(.L_103 - .L_102)
.L_102:
        /*005c*/ 	.word	0x00000000
        /*0060*/ 	.short	0x0001
        /*0062*/ 	.short	0x0008
        /*0064*/ 	.byte	0x00, 0xf5, 0x21, 0x00


	//----- nvinfo : EIATTR_KPARAM_INFO
	.align		4
.L_103:
        /*0068*/ 	.byte	0x04, 0x17
        /*006a*/ 	.short	(.L_105 - .L_104)
.L_104:
        /*006c*/ 	.word	0x00000000
        /*0070*/ 	.short	0x0000
        /*0072*/ 	.short	0x0000
        /*0074*/ 	.byte	0x00, 0xf5, 0x21, 0x00


	//----- nvinfo : EIATTR_SPARSE_MMA_MASK
	.align		4
.L_105:
        /*0078*/ 	.byte	0x03, 0x50
        /*007a*/ 	.short	0x0000


	//----- nvinfo : EIATTR_MAXREG_COUNT
	.align		4
        /*007c*/ 	.byte	0x03, 0x1b
        /*007e*/ 	.short	0x00ff


	//----- nvinfo : EIATTR_MERCURY_ISA_VERSION
	.align		4
        /*0080*/ 	.byte	0x03, 0x5f
        /*0082*/ 	.short	0x0101


	//----- nvinfo : EIATTR_VRC_CTA_INIT_COUNT
	.align		4
        /*0084*/ 	.byte	0x02, 0x4a
	.zero		1
	.zero		1


	//----- nvinfo : EIATTR_EXIT_INSTR_OFFSETS
	.align		4
        /*0088*/ 	.byte	0x04, 0x1c
        /*008a*/ 	.short	(.L_107 - .L_106)


	//   ....[0]....
.L_106:
        /*008c*/ 	.word	0x00000050


	//   ....[1]....
        /*0090*/ 	.word	0x00000560


	//   ....[2]....
        /*0094*/ 	.word	0x00000940


	//----- nvinfo : EIATTR_CRS_STACK_SIZE
	.align		4
.L_107:
        /*0098*/ 	.byte	0x04, 0x1e
        /*009a*/ 	.short	(.L_109 - .L_108)
.L_108:
        /*009c*/ 	.word	0x00000000


	//----- nvinfo : EIATTR_CBANK_PARAM_SIZE
	.align		4
.L_109:
        /*00a0*/ 	.byte	0x03, 0x19
        /*00a2*/ 	.short	0x0024


	//----- nvinfo : EIATTR_PARAM_CBANK
	.align		4
        /*00a4*/ 	.byte	0x04, 0x0a
        /*00a6*/ 	.short	(.L_111 - .L_110)
	.align		4
.L_110:
        /*00a8*/ 	.word	index@(.nv.constant0._ZN17fastertransformer26buildRelativeAttentionBiasIfEEvPT_PKS1_iiibi)
        /*00ac*/ 	.short	0x0380
        /*00ae*/ 	.short	0x0024


	//----- nvinfo : EIATTR_SW_WAR
	.align		4
.L_111:
        /*00b0*/ 	.byte	0x04, 0x36
        /*00b2*/ 	.short	(.L_113 - .L_112)
.L_112:
        /*00b4*/ 	.word	0x00000008
.L_113:


//--------------------- .nv.info._ZN17fastertransformer14remove_paddingI6__halfEEvPT_PKS2_PKii --------------------------
	.section	.nv.info._ZN17fastertransformer14remove_paddingI6__halfEEvPT_PKS2_PKii,"",@"SHT_CUDA_INFO"
	.sectionflags	@""
	.align	4


	//----- nvinfo : EIATTR_CUDA_API_VERSION
	.align		4
        /*0000*/ 	.byte	0x04, 0x37
        /*0002*/ 	.short	(.L_115 - .L_114)
.L_114:
        /*0004*/ 	.word	0x00000082


	//----- nvinfo : EIATTR_KPARAM_INFO
	.align		4
.L_115:
        /*0008*/ 	.byte	0x04, 0x17
        /*000a*/ 	.short	(.L_117 - .L_116)
.L_116:
        /*000c*/ 	.word	0x00000000
        /*0010*/ 	.short	0x0003
        /*0012*/ 	.short	0x0018
        /*0014*/ 	.byte	0x00, 0xf0, 0x11, 0x00


	//----- nvinfo : EIATTR_KPARAM_INFO
	.align		4
.L_117:
        /*0018*/ 	.byte	0x04, 0x17
        /*001a*/ 	.short	(.L_119 - .L_118)
.L_118:
        /*001c*/ 	.word	0x00000000
        /*0020*/ 	.short	0x0002
        /*0022*/ 	.short	0x0010
        /*0024*/ 	.byte	0x00, 0xf5, 0x21, 0x00


	//----- nvinfo : EIATTR_KPARAM_INFO
	.align		4
.L_119:
        /*0028*/ 	.byte	0x04, 0x17
        /*002a*/ 	.short	(.L_121 - .L_120)
.L_120:
        /*002c*/ 	.word	0x00000000
        /*0030*/ 	.short	0x0001
        /*0032*/ 	.short	0x0008
        /*0034*/ 	.byte	0x00, 0xf5, 0x21, 0x00


	//----- nvinfo : EIATTR_KPARAM_INFO
	.align		4
.L_121:
        /*0038*/ 	.byte	0x04, 0x17
        /*003a*/ 	.short	(.L_123 - .L_122)
.L_122:
        /*003c*/ 	.word	0x00000000
        /*0040*/ 	.short	0x0000
        /*0042*/ 	.short	0x0000
        /*0044*/ 	.byte	0x00, 0xf5, 0x21, 0x00


	//----- nvinfo : EIATTR_SPARSE_MMA_MASK
	.align		4
.L_123:
        /*0048*/ 	.byte	0x03, 0x50
        /*004a*/ 	.short	0x0000


	//----- nvinfo : EIATTR_MAXREG_COUNT
	.align		4
        /*004c*/ 	.byte	0x03, 0x1b
        /*004e*/ 	.short	0x00ff


	//----- nvinfo : EIATTR_MERCURY_ISA_VERSION
	.align		4
        /*0050*/ 	.byte	0x03, 0x5f
        /*0052*/ 	.short	0x0101


	//----- nvinfo : EIATTR_VRC_CTA_INIT_COUNT
	.align		4
        /*0054*/ 	.byte	0x02, 0x4a
	.zero		1
	.zero		1


	//----- nvinfo : EIATTR_EXIT_INSTR_OFFSETS
	.align		4
        /*0058*/ 	.byte	0x04, 0x1c
        /*005a*/ 	.short	(.L_125 - .L_124)


	//   ....[0]....
.L_124:
        /*005c*/ 	.word	0x00000040


	//   ....[1]....
        /*0060*/ 	.word	0x00000170


	//----- nvinfo : EIATTR_CRS_STACK_SIZE
	.align		4
.L_125:
        /*0064*/ 	.byte	0x04, 0x1e
        /*0066*/ 	.short	(.L_127 - .L_126)
.L_126:
        /*0068*/ 	.word	0x00000000


	//----- nvinfo : EIATTR_CBANK_PARAM_SIZE
	.align		4
.L_127:
        /*006c*/ 	.byte	0x03, 0x19
        /*006e*/ 	.short	0x001c


	//----- nvinfo : EIATTR_PARAM_CBANK
	.align		4
        /*0070*/ 	.byte	0x04, 0x0a
        /*0072*/ 	.short	(.L_129 - .L_128)
	.align		4
.L_128:
        /*0074*/ 	.word	index@(.nv.constant0._ZN17fastertransformer14remove_paddingI6__halfEEvPT_PKS2_PKii)
        /*0078*/ 	.short	0x0380
        /*007a*/ 	.short	0x001c


	//----- nvinfo : EIATTR_SW_WAR
	.align		4
.L_129:
        /*007c*/ 	.byte	0x04, 0x36
        /*007e*/ 	.short	(.L_131 - .L_130)
.L_130:
        /*0080*/ 	.word	0x00000008
.L_131:


//--------------------- .nv.info._ZN17fastertransformer14remove_paddingIfEEvPT_PKS1_PKii --------------------------
	.section	.nv.info._ZN17fastertransformer14remove_paddingIfEEvPT_PKS1_PKii,"",@"SHT_CUDA_INFO"
	.sectionflags	@""
	.align	4


	//----- nvinfo : EIATTR_CUDA_API_VERSION
	.align		4
        /*0000*/ 	.byte	0x04, 0x37
        /*0002*/ 	.short	(.L_133 - .L_132)
.L_132:
        /*0004*/ 	.word	0x00000082


	//----- nvinfo : EIATTR_KPARAM_INFO
	.align		4
.L_133:
        /*0008*/ 	.byte	0x04, 0x17
        /*000a*/ 	.short	(.L_135 - .L_134)
.L_134:
        /*000c*/ 	.word	0x00000000
        /*0010*/ 	.short	0x0003
        /*0012*/ 	.short	0x0018
        /*0014*/ 	.byte	0x00, 0xf0, 0x11, 0x00


	//----- nvinfo : EIATTR_KPARAM_INFO
	.align		4
.L_135:
        /*0018*/ 	.byte	0x04, 0x17
        /*001a*/ 	.short	(.L_137 - .L_136)
.L_136:
        /*001c*/ 	.word	0x00000000
        /*0020*/ 	.short	0x0002
        /*0022*/ 	.short	0x0010
        /*0024*/ 	.byte	0x00, 0xf5, 0x21, 0x00


	//----- nvinfo : EIATTR_KPARAM_INFO
	.align		4
.L_137:
        /*0028*/ 	.byte	0x04, 0x17
        /*002a*/ 	.short	(.L_139 - .L_138)
.L_138:
        /*002c*/ 	.word	0x00000000
        /*0030*/ 	.short	0x0001
        /*0032*/ 	.short	0x0008
        /*0034*/ 	.byte	0x00, 0xf5, 0x21, 0x00


	//----- nvinfo : EIATTR_KPARAM_INFO
	.align		4
.L_139:
        /*0038*/ 	.byte	0x04, 0x17
        /*003a*/ 	.short	(.L_141 - .L_140)
.L_140:
        /*003c*/ 	.word	0x00000000
        /*0040*/ 	.short	0x0000
        /*0042*/ 	.short	0x0000
        /*0044*/ 	.byte	0x00, 0xf5, 0x21, 0x00


	//----- nvinfo : EIATTR_SPARSE_MMA_MASK
	.align		4
.L_141:
        /*0048*/ 	.byte	0x03, 0x50
        /*004a*/ 	.short	0x0000


	//----- nvinfo : EIATTR_MAXREG_COUNT
	.align		4
        /*004c*/ 	.byte	0x03, 0x1b
        /*004e*/ 	.short	0x00ff


	//----- nvinfo : EIATTR_MERCURY_ISA_VERSION
	.align		4
        /*0050*/ 	.byte	0x03, 0x5f
        /*0052*/ 	.short	0x0101


	//----- nvinfo : EIATTR_VRC_CTA_INIT_COUNT
	.align		4
        /*0054*/ 	.byte	0x02, 0x4a
	.zero		1
	.zero		1


	//----- nvinfo : EIATTR_EXIT_INSTR_OFFSETS
	.align		4
        /*0058*/ 	.byte	0x04, 0x1c
        /*005a*/ 	.short	(.L_143 - .L_142)


	//   ....[0]....
.L_142:
        /*005c*/ 	.word	0x00000040


	//   ....[1]....
        /*0060*/ 	.word	0x00000170


	//----- nvinfo : EIATTR_CRS_STACK_SIZE
	.align		4
.L_143:
        /*0064*/ 	.byte	0x04, 0x1e
        /*0066*/ 	.short	(.L_145 - .L_144)
.L_144:
        /*0068*/ 	.word	0x00000000


	//----- nvinfo : EIATTR_CBANK_PARAM_SIZE
	.align		4
.L_145:
        /*006c*/ 	.byte	0x03, 0x19
        /*006e*/ 	.short	0x001c


	//----- nvinfo : EIATTR_PARAM_CBANK
	.align		4
        /*0070*/ 	.byte	0x04, 0x0a
        /*0072*/ 	.short	(.L_147 - .L_146)
	.align		4
.L_146:
        /*0074*/ 	.word	index@(.nv.constant0._ZN17fastertransformer14remove_paddingIfEEvPT_PKS1_PKii)
        /*0078*/ 	.short	0x0380
        /*007a*/ 	.short	0x001c


	//----- nvinfo : EIATTR_SW_WAR
	.align		4
.L_147:
        /*007c*/ 	.byte	0x04, 0x36
        /*007e*/ 	.short	(.L_149 - .L_148)
.L_148:
        /*0080*/ 	.word	0x00000008
.L_149:


//--------------------- .nv.info._ZN17fastertransformer31rebuild_sequence_length_paddingI6__halfEEvPKT_PS2_PKii --------------------------
	.section	.nv.info._ZN17fastertransformer31rebuild_sequence_length_paddingI6__halfEEvPKT_PS2_PKii,"",@"SHT_CUDA_INFO"
	.sectionflags	@""
	.align	4


	//----- nvinfo : EIATTR_CUDA_API_VERSION
	.align		4
        /*0000*/ 	.byte	0x04, 0x37
        /*0002*/ 	.short	(.L_151 - .L_150)
.L_150:
        /*0004*/ 	.word	0x00000082


	//----- nvinfo : EIATTR_KPARAM_INFO
	.align		4
.L_151:
        /*0008*/ 	.byte	0x04, 0x17
        /*000a*/ 	.short	(.L_153 - .L_152)
.L_152:
        /*000c*/ 	.word	0x00000000
        /*0010*/ 	.short	0x0003
        /*0012*/ 	.short	0x0018
        /*0014*/ 	.byte	0x00, 0xf0, 0x11, 0x00


	//----- nvinfo : EIATTR_KPARAM_INFO
	.align		4
.L_153:
        /*0018*/ 	.byte	0x04, 0x17
        /*001a*/ 	.short	(.L_155 - .L_154)
.L_154:
        /*001c*/ 	.word	0x00000000
        /*0020*/ 	.short	0x0002
        /*0022*/ 	.short	0x0010
        /*0024*/ 	.byte	0x00, 0xf5, 0x21, 0x00


	//----- nvinfo : EIATTR_KPARAM_INFO
	.align		4
.L_155:
        /*0028*/ 	.byte	0x04, 0x17
        /*002a*/ 	.short	(.L_157 - .L_156)
.L_156:
        /*002c*/ 	.word	0x00000000
        /*0030*/ 	.short	0x0001
        /*0032*/ 	.short	0x0008
        /*0034*/ 	.byte	0x00, 0xf5, 0x21, 0x00


	//----- nvinfo : EIATTR_KPARAM_INFO
	.align		4
.L_157:
        /*0038*/ 	.byte	0x04, 0x17
        /*003a*/ 	.short	(.L_159 - .L_158)
.L_158:
        /*003c*/ 	.word	0x00000000
        /*0040*/ 	.short	0x0000
        /*0042*/ 	.short	0x0000
        /*0044*/ 	.byte	0x00, 0xf5, 0x21, 0x00


	//----- nvinfo : EIATTR_SPARSE_MMA_MASK
	.align		4
.L_159:
        /*0048*/ 	.byte	0x03, 0x50
        /*004a*/ 	.short	0x0000


	//----- nvinfo : EIATTR_MAXREG_COUNT
	.align		4
        /*004c*/ 	.byte	0x03, 0x1b
        /*004e*/ 	.short	0x00ff


	//----- nvinfo : EIATTR_MERCURY_ISA_VERSION
	.align		4
        /*0050*/ 	.byte	0x03, 0x5f
        /*0052*/ 	.short	0x0101


	//----- nvinfo : EIATTR_VRC_CTA_INIT_COUNT
	.align		4
        /*0054*/ 	.byte	0x02, 0x4a
	.zero		1
	.zero		1


	//----- nvinfo : EIATTR_EXIT_INSTR_OFFSETS
	.align		4
        /*0058*/ 	.byte	0x04, 0x1c
        /*005a*/ 	.short	(.L_161 - .L_160)


	//   ....[0]....
.L_160:
        /*005c*/ 	.word	0x00000040


	//   ....[1]....
        /*0060*/ 	.word	0x00000170


	//----- nvinfo : EIATTR_CRS_STACK_SIZE
	.align		4
.L_161:
        /*0064*/ 	.byte	0x04, 0x1e
        /*0066*/ 	.short	(.L_163 - .L_162)
.L_162:
        /*0068*/ 	.word	0x00000000


	//----- nvinfo : EIATTR_CBANK_PARAM_SIZE
	.align		4
.L_163:
        /*006c*/ 	.byte	0x03, 0x19
        /*006e*/ 	.short	0x001c


	//----- nvinfo : EIATTR_PARAM_CBANK
	.align		4
        /*0070*/ 	.byte	0x04, 0x0a
        /*0072*/ 	.short	(.L_165 - .L_164)
	.align		4
.L_164:
        /*0074*/ 	.word	index@(.nv.constant0._ZN17fastertransformer31rebuild_sequence_length_paddingI6__halfEEvPKT_PS2_PKii)
        /*0078*/ 	.short	0x0380
        /*007a*/ 	.short	0x001c


	//----- nvinfo : EIATTR_SW_WAR
	.align		4
.L_165:
        /*007c*/ 	.byte	0x04, 0x36
        /*007e*/ 	.short	(.L_167 - .L_166)
.L_166:
        /*0080*/ 	.word	0x00000008
.L_167:


//--------------------- .nv.info._ZN17fastertransformer31rebuild_sequence_length_paddingIfEEvPKT_PS1_PKii --------------------------
	.section	.nv.info._ZN17fastertransformer31rebuild_sequence_length_paddingIfEEvPKT_PS1_PKii,"",@"SHT_CUDA_INFO"
	.sectionflags	@""
	.align	4


	//----- nvinfo : EIATTR_CUDA_API_VERSION
	.align		4
        /*0000*/ 	.byte	0x04, 0x37
        /*0002*/ 	.short	(.L_169 - .L_168)
.L_168:
        /*0004*/ 	.word	0x00000082


	//----- nvinfo : EIATTR_KPARAM_INFO
	.align		4
.L_169:
        /*0008*/ 	.byte	0x04, 0x17
        /*000a*/ 	.short	(.L_171 - .L_170)
.L_170:
        /*000c*/ 	.word	0x00000000
        /*0010*/ 	.short	0x0003
        /*0012*/ 	.short	0x0018
        /*0014*/ 	.byte	0x00, 0xf0, 0x11, 0x00


	//----- nvinfo : EIATTR_KPARAM_INFO
	.align		4
.L_171:
        /*0018*/ 	.byte	0x04, 0x17
        /*001a*/ 	.short	(.L_173 - .L_172)
.L_172:
        /*001c*/ 	.word	0x00000000
        /*0020*/ 	.short	0x0002
        /*0022*/ 	.short	0x0010
        /*0024*/ 	.byte	0x00, 0xf5, 0x21, 0x00


	//----- nvinfo : EIATTR_KPARAM_INFO
	.align		4
.L_173:
        /*0028*/ 	.byte	0x04, 0x17
        /*002a*/ 	.short	(.L_175 - .L_174)
.L_174:
        /*002c*/ 	.word	0x00000000
        /*0030*/ 	.short	0x0001
        /*0032*/ 	.short	0x0008
        /*0034*/ 	.byte	0x00, 0xf5, 0x21, 0x00


	//----- nvinfo : EIATTR_KPARAM_INFO
	.align		4
.L_175:
        /*0038*/ 	.byte	0x04, 0x17
        /*003a*/ 	.short	(.L_177 - .L_176)
.L_176:
        /*003c*/ 	.word	0x00000000
        /*0040*/ 	.short	0x0000
        /*0042*/ 	.short	0x0000
        /*0044*/ 	.byte	0x00, 0xf5, 0x21, 0x00


	//----- nvinfo : EIATTR_SPARSE_MMA_MASK
	.align		4
.L_177:
        /*0048*/ 	.byte	0x03, 0x50
        /*004a*/ 	.short	0x0000


	//----- nvinfo : EIATTR_MAXREG_COUNT
	.align		4
        /*004c*/ 	.byte	0x03, 0x1b
        /*004e*/ 	.short	0x00ff


	//----- nvinfo : EIATTR_MERCURY_ISA_VERSION
	.align		4
        /*0050*/ 	.byte	0x03, 0x5f
        /*0052*/ 	.short	0x0101


	//----- nvinfo : EIATTR_VRC_CTA_INIT_COUNT
	.align		4
        /*0054*/ 	.byte	0x02, 0x4a
	.zero		1
	.zero		1


	//----- nvinfo : EIATTR_EXIT_INSTR_OFFSETS
	.align		4
        /*0058*/ 	.byte	0x04, 0x1c
        /*005a*/ 	.short	(.L_179 - .L_178)


	//   ....[0]....
.L_178:
        /*005c*/ 	.word	0x00000040


	//   ....[1]....
        /*0060*/ 	.word	0x00000170


	//----- nvinfo : EIATTR_CRS_STACK_SIZE
	.align		4
.L_179:
        /*0064*/ 	.byte	0x04, 0x1e
        /*0066*/ 	.short	(.L_181 - .L_180)
.L_180:
        /*0068*/ 	.word	0x00000000


	//----- nvinfo : EIATTR_CBANK_PARAM_SIZE
	.align		4
.L_181:
        /*006c*/ 	.byte	0x03, 0x19
        /*006e*/ 	.short	0x001c


	//----- nvinfo : EIATTR_PARAM_CBANK
	.align		4
        /*0070*/ 	.byte	0x04, 0x0a
        /*0072*/ 	.short	(.L_183 - .L_182)
	.align		4
.L_182:
        /*0074*/ 	.word	index@(.nv.constant0._ZN17fastertransformer31rebuild_sequence_length_paddingIfEEvPKT_PS1_PKii)
        /*0078*/ 	.short	0x0380
        /*007a*/ 	.short	0x001c


	//----- nvinfo : EIATTR_SW_WAR
	.align		4
.L_183:
        /*007c*/ 	.byte	0x04, 0x36
        /*007e*/ 	.short	(.L_185 - .L_184)
.L_184:
        /*0080*/ 	.word	0x00000008
.L_185:


//--------------------- .nv.info._ZN17fastertransformer31buildEncoderAttentionMaskKernelI6__halfEEvPT_PKii --------------------------
	.section	.nv.info._ZN17fastertransformer31buildEncoderAttentionMaskKernelI6__halfEEvPT_PKii,"",@"SHT_CUDA_INFO"
	.sectionflags	@""
	.align	4


	//----- nvinfo : EIATTR_CUDA_API_VERSION
	.align		4
        /*0000*/ 	.byte	0x04, 0x37
        /*0002*/ 	.short	(.L_187 - .L_186)
.L_186:
        /*0004*/ 	.word	0x00000082


	//----- nvinfo : EIATTR_KPARAM_INFO
	.align		4
.L_187:
        /*0008*/ 	.byte	0x04, 0x17
        /*000a*/ 	.short	(.L_189 - .L_188)
.L_188:
        /*000c*/ 	.word	0x00000000
        /*0010*/ 	.short	0x0002
        /*0012*/ 	.short	0x0010
        /*0014*/ 	.byte	0x00, 0xf0, 0x11, 0x00


	//----- nvinfo : EIATTR_KPARAM_INFO
	.align		4
.L_189:
        /*0018*/ 	.byte	0x04, 0x17
        /*001a*/ 	.short	(.L_191 - .L_190)
.L_190:
        /*001c*/ 	.word	0x00000000
        /*0020*/ 	.short	0x0001
        /*0022*/ 	.short	0x0008
        /*0024*/ 	.byte	0x00, 0xf5, 0x21, 0x00


	//----- nvinfo : EIATTR_KPARAM_INFO
	.align		4
.L_191:
        /*0028*/ 	.byte	0x04, 0x17
        /*002a*/ 	.short	(.L_193 - .L_192)
.L_192:
        /*002c*/ 	.word	0x00000000
        /*0030*/ 	.short	0x0000
        /*0032*/ 	.short	0x0000
        /*0034*/ 	.byte	0x00, 0xf5, 0x21, 0x00


	//----- nvinfo : EIATTR_SPARSE_MMA_MASK
	.align		4
.L_193:
        /*0038*/ 	.byte	0x03, 0x50
        /*003a*/ 	.short	0x0000


	//----- nvinfo : EIATTR_MAXREG_COUNT
	.align		4
        /*003c*/ 	.byte	0x03, 0x1b
        /*003e*/ 	.short	0x00ff


	//----- nvinfo : EIATTR_MERCURY_ISA_VERSION
	.align		4
        /*0040*/ 	.byte	0x03, 0x5f
        /*0042*/ 	.short	0x0101


	//----- nvinfo : EIATTR_VRC_CTA_INIT_COUNT
	.align		4
        /*0044*/ 	.byte	0x02, 0x4a
	.zero		1
	.zero		1


	//----- nvinfo : EIATTR_EXIT_INSTR_OFFSETS
	.align		4
        /*0048*/ 	.byte	0x04, 0x1c
        /*004a*/ 	.short	(.L_195 - .L_194)


	//   ....[0]....
.L_194:
        /*004c*/ 	.word	0x00000070


	//   ....[1]....
        /*0050*/ 	.word	0x00000320


	//----- nvinfo : EIATTR_CRS_STACK_SIZE
	.align		4
.L_195:
        /*0054*/ 	.byte	0x04, 0x1e
        /*0056*/ 	.short	(.L_197 - .L_196)
.L_196:
        /*0058*/ 	.word	0x00000000


	//----- nvinfo : EIATTR_CBANK_PARAM_SIZE
	.align		4
.L_197:
        /*005c*/ 	.byte	0x03, 0x19
        /*005e*/ 	.short	0x0014


	//----- nvinfo : EIATTR_PARAM_CBANK
	.align		4
        /*0060*/ 	.byte	0x04, 0x0a
        /*0062*/ 	.short	(.L_199 - .L_198)
	.align		4
.L_198:
        /*0064*/ 	.word	index@(.nv.constant0._ZN17fastertransformer31buildEncoderAttentionMaskKernelI6__halfEEvPT_PKii)
        /*0068*/ 	.short	0x0380
        /*006a*/ 	.short	0x0014


	//----- nvinfo : EIATTR_SW_WAR
	.align		4
.L_199:
        /*006c*/ 	.byte	0x04, 0x36
        /*006e*/ 	.short	(.L_201 - .L_200)
.L_200:
        /*0070*/ 	.word	0x00000008
.L_201:


//--------------------- .nv.info._ZN17fastertransformer31buildEncoderAttentionMaskKernelIfEEvPT_PKii --------------------------
	.section	.nv.info._ZN17fastertransformer31buildEncoderAttentionMaskKernelIfEEvPT_PKii,"",@"SHT_CUDA_INFO"
	.sectionflags	@""
	.align	4


	//----- nvinfo : EIATTR_CUDA_API_VERSION
	.align		4
        /*0000*/ 	.byte	0x04, 0x37
        /*0002*/ 	.short	(.L_203 - .L_202)
.L_202:
        /*0004*/ 	.word	0x00000082


	//----- nvinfo : EIATTR_KPARAM_INFO
	.align		4
.L_203:
        /*0008*/ 	.byte	0x04, 0x17
        /*000a*/ 	.short	(.L_205 - .L_204)
.L_204:
        /*000c*/ 	.word	0x00000000
        /*0010*/ 	.short	0x0002
        /*0012*/ 	.short	0x0010
        /*0014*/ 	.byte	0x00, 0xf0, 0x11, 0x00


	//----- nvinfo : EIATTR_KPARAM_INFO
	.align		4
.L_205:
        /*0018*/ 	.byte	0x04, 0x17
        /*001a*/ 	.short	(.L_207 - .L_206)
.L_206:
        /*001c*/ 	.word	0x00000000
        /*0020*/ 	.short	0x0001
        /*0022*/ 	.short	0x0008
        /*0024*/ 	.byte	0x00, 0xf5, 0x21, 0x00


	//----- nvinfo : EIATTR_KPARAM_INFO
	.align		4
.L_207:
        /*0028*/ 	.byte	0x04, 0x17
        /*002a*/ 	.short	(.L_209 - .L_208)
.L_208:
        /*002c*/ 	.word	0x00000000
        /*0030*/ 	.short	0x0000
        /*0032*/ 	.short	0x0000
        /*0034*/ 	.byte	0x00, 0xf5, 0x21, 0x00


	//----- nvinfo : EIATTR_SPARSE_MMA_MASK
	.align		4
.L_209:
        /*0038*/ 	.byte	0x03, 0x50
        /*003a*/ 	.short	0x0000


	//----- nvinfo : EIATTR_MAXREG_COUNT
	.align		4
        /*003c*/ 	.byte	0x03, 0x1b
        /*003e*/ 	.short	0x00ff


	//----- nvinfo : EIATTR_MERCURY_ISA_VERSION
	.align		4
        /*0040*/ 	.byte	0x03, 0x5f
        /*0042*/ 	.short	0x0101


	//----- nvinfo : EIATTR_VRC_CTA_INIT_COUNT
	.align		4
        /*0044*/ 	.byte	0x02, 0x4a
	.zero		1
	.zero		1


	//----- nvinfo : EIATTR_EXIT_INSTR_OFFSETS
	.align		4
        /*0048*/ 	.byte	0x04, 0x1c
        /*004a*/ 	.short	(.L_211 - .L_210)


	//   ....[0]....
.L_210:
        /*004c*/ 	.word	0x00000070


	//   ....[1]....
        /*0050*/ 	.word	0x00000310


	//----- nvinfo : EIATTR_CRS_STACK_SIZE
	.align		4
.L_211:
        /*0054*/ 	.byte	0x04, 0x1e
        /*0056*/ 	.short	(.L_213 - .L_212)
.L_212:
        /*0058*/ 	.word	0x00000000


	//----- nvinfo : EIATTR_CBANK_PARAM_SIZE
	.align		4
.L_213:
        /*005c*/ 	.byte	0x03, 0x19
        /*005e*/ 	.short	0x0014


	//----- nvinfo : EIATTR_PARAM_CBANK
	.align		4
        /*0060*/ 	.byte	0x04, 0x0a
        /*0062*/ 	.short	(.L_215 - .L_214)
	.align		4
.L_214:
        /*0064*/ 	.word	index@(.nv.constant0._ZN17fastertransformer31buildEncoderAttentionMaskKernelIfEEvPT_PKii)
        /*0068*/ 	.short	0x0380
        /*006a*/ 	.short	0x0014


	//----- nvinfo : EIATTR_SW_WAR
	.align		4
.L_215:
        /*006c*/ 	.byte	0x04, 0x36
        /*006e*/ 	.short	(.L_217 - .L_216)
.L_216:
        /*0070*/ 	.word	0x00000008
.L_217:


//--------------------- .nv.info._ZN17fastertransformer25getTrtPaddingOffsetKernelEPiPKiii --------------------------
	.section	.nv.info._ZN17fastertransformer25getTrtPaddingOffsetKernelEPiPKiii,"",@"SHT_CUDA_INFO"
	.sectionflags	@""
	.align	4


	//----- nvinfo : EIATTR_CUDA_API_VERSION
	.align		4
        /*0000*/ 	.byte	0x04, 0x37
        /*0002*/ 	.short	(.L_219 - .L_218)
.L_218:
        /*0004*/ 	.word	0x00000082


	//----- nvinfo : EIATTR_KPARAM_INFO
	.align		4
.L_219:
        /*0008*/ 	.byte	0x04, 0x17
        /*000a*/ 	.short	(.L_221 - .L_220)
.L_220:
        /*000c*/ 	.word	0x00000000
        /*0010*/ 	.short	0x0003
        /*0012*/ 	.short	0x0014
        /*0014*/ 	.byte	0x00, 0xf0, 0x11, 0x00


	//----- nvinfo : EIATTR_KPARAM_INFO
	.align		4
.L_221:
        /*0018*/ 	.byte	0x04, 0x17
        /*001a*/ 	.short	(.L_223 - .L_222)
.L_222:
        /*001c*/ 	.word	0x00000000
        /*0020*/ 	.short	0x0002
        /*0022*/ 	.short	0x0010
        /*0024*/ 	.byte	0x00, 0xf0, 0x11, 0x00


	//----- nvinfo : EIATTR_KPARAM_INFO
	.align		4
.L_223:
        /*0028*/ 	.byte	0x04, 0x17
        /*002a*/ 	.short	(.L_225 - .L_224)
.L_224:
        /*002c*/ 	.word	0x00000000
        /*0030*/ 	.short	0x0001
        /*0032*/ 	.short	0x0008
        /*0034*/ 	.byte	0x00, 0xf5, 0x21, 0x00


	//----- nvinfo : EIATTR_KPARAM_INFO
	.align		4
.L_225:
        /*0038*/ 	.byte	0x04, 0x17
        /*003a*/ 	.short	(.L_227 - .L_226)
.L_226:
        /*003c*/ 	.word	0x00000000
        /*0040*/ 	.short	0x0000
        /*0042*/ 	.short	0x0000
        /*0044*/ 	.byte	0x00, 0xf5, 0x21, 0x00


	//----- nvinfo : EIATTR_SPARSE_MMA_MASK
	.align		4
.L_227:
        /*0048*/ 	.byte	0x03, 0x50
        /*004a*/ 	.short	0x0000


	//----- nvinfo : EIATTR_MAXREG_COUNT
	.align		4
        /*004c*/ 	.byte	0x03, 0x1b
        /*004e*/ 	.short	0x00ff


	//----- nvinfo : EIATTR_NUM_BARRIERS
	.align		4
        /*0050*/ 	.byte	0x02, 0x4c
        /*0052*/ 	.byte	0x01
	.zero		1


	//----- nvinfo : EIATTR_MERCURY_ISA_VERSION
	.align		4
        /*0054*/ 	.byte	0x03, 0x5f
        /*0056*/ 	.short	0x0101


	//----- nvinfo : EIATTR_VRC_CTA_INIT_COUNT
	.align		4
        /*0058*/ 	.byte	0x02, 0x4a
	.zero		1
	.zero		1


	//----- nvinfo : EIATTR_EXIT_INSTR_OFFSETS
	.align		4
        /*005c*/ 	.byte	0x04, 0x1c
        /*005e*/ 	.short	(.L_229 - .L_228)


	//   ....[0]....
.L_228:
        /*0060*/ 	.word	0x000008d0


	//   ....[1]....
        /*0064*/ 	.word	0x000009a0


	//----- nvinfo : EIATTR_CRS_STACK_SIZE
	.align		4
.L_229:
        /*0068*/ 	.byte	0x04, 0x1e
        /*006a*/ 	.short	(.L_231 - .L_230)
.L_230:
        /*006c*/ 	.word	0x00000000


	//----- nvinfo : EIATTR_CBANK_PARAM_SIZE
	.align		4
.L_231:
        /*0070*/ 	.byte	0x03, 0x19
        /*0072*/ 	.short	0x0018


	//----- nvinfo : EIATTR_PARAM_CBANK
	.align		4
        /*0074*/ 	.byte	0x04, 0x0a
        /*0076*/ 	.short	(.L_233 - .L_232)
	.align		4
.L_232:
        /*0078*/ 	.word	index@(.nv.constant0._ZN17fastertransformer25getTrtPaddingOffsetKernelEPiPKiii)
        /*007c*/ 	.short	0x0380
        /*007e*/ 	.short	0x0018


	//----- nvinfo : EIATTR_SW_WAR
	.align		4
.L_233:
        /*0080*/ 	.byte	0x04, 0x36
        /*0082*/ 	.short	(.L_235 - .L_234)
.L_234:
        /*0084*/ 	.word	0x00000008
.L_235:


//--------------------- .nv.info._ZN17fastertransformer25getTrtPaddingOffsetKernelEPiPKii --------------------------
	.section	.nv.info._ZN17fastertransformer25getTrtPaddingOffsetKernelEPiPKii,"",@"SHT_CUDA_INFO"
	.sectionflags	@""
	.align	4


	//----- nvinfo : EIATTR_CUDA_API_VERSION
	.align		4
        /*0000*/ 	.byte	0x04, 0x37
        /*0002*/ 	.short	(.L_237 - .L_236)
.L_236:
        /*0004*/ 	.word	0x00000082


	//----- nvinfo : EIATTR_KPARAM_INFO
	.align		4
.L_237:
        /*0008*/ 	.byte	0x04, 0x17
        /*000a*/ 	.short	(.L_239 - .L_238)
.L_238:
        /*000c*/ 	.word	0x00000000
        /*0010*/ 	.short	0x0002
        /*0012*/ 	.short	0x0010
        /*0014*/ 	.byte	0x00, 0xf0, 0x11, 0x00


	//----- nvinfo : EIATTR_KPARAM_INFO
	.align		4
.L_239:
        /*0018*/ 	.byte	0x04, 0x17
        /*001a*/ 	.short	(.L_241 - .L_240)
.L_240:
        /*001c*/ 	.word	0x00000000
        /*0020*/ 	.short	0x0001
        /*0022*/ 	.short	0x0008
        /*0024*/ 	.byte	0x00, 0xf5, 0x21, 0x00


	//----- nvinfo : EIATTR_KPARAM_INFO
	.align		4
.L_241:
        /*0028*/ 	.byte	0x04, 0x17
        /*002a*/ 	.short	(.L_243 - .L_242)
.L_242:
        /*002c*/ 	.word	0x00000000
        /*0030*/ 	.short	0x0000
        /*0032*/ 	.short	0x0000
        /*0034*/ 	.byte	0x00, 0xf5, 0x21, 0x00


	//----- nvinfo : EIATTR_SPARSE_MMA_MASK
	.align		4
.L_243:
        /*0038*/ 	.byte	0x03, 0x50
        /*003a*/ 	.short	0x0000


	//----- nvinfo : EIATTR_MAXREG_COUNT
	.align		4
        /*003c*/ 	.byte	0x03, 0x1b
        /*003e*/ 	.short	0x00ff


	//----- nvinfo : EIATTR_NUM_BARRIERS
	.align		4
        /*0040*/ 	.byte	0x02, 0x4c
        /*0042*/ 	.byte	0x01
	.zero		1


	//----- nvinfo : EIATTR_MERCURY_ISA_VERSION
	.align		4
        /*0044*/ 	.byte	0x03, 0x5f
        /*0046*/ 	.short	0x0101


	//----- nvinfo : EIATTR_VRC_CTA_INIT_COUNT
	.align		4
        /*0048*/ 	.byte	0x02, 0x4a
	.zero		1
	.zero		1


	//----- nvinfo : EIATTR_EXIT_INSTR_OFFSETS
	.align		4
        /*004c*/ 	.byte	0x04, 0x1c
        /*004e*/ 	.short	(.L_245 - .L_244)


	//   ....[0]....
.L_244:
        /*0050*/ 	.word	0x00000900


	//   ....[1]....
        /*0054*/ 	.word	0x000009d0


	//----- nvinfo : EIATTR_CRS_STACK_SIZE
	.align		4
.L_245:
        /*0058*/ 	.byte	0x04, 0x1e
        /*005a*/ 	.short	(.L_247 - .L_246)
.L_246:
        /*005c*/ 	.word	0x00000000


	//----- nvinfo : EIATTR_CBANK_PARAM_SIZE
	.align		4
.L_247:
        /*0060*/ 	.byte	0x03, 0x19
        /*0062*/ 	.short	0x0014


	//----- nvinfo : EIATTR_PARAM_CBANK
	.align		4
        /*0064*/ 	.byte	0x04, 0x0a
        /*0066*/ 	.short	(.L_249 - .L_248)
	.align		4
.L_248:
        /*0068*/ 	.word	index@(.nv.constant0._ZN17fastertransformer25getTrtPaddingOffsetKernelEPiPKii)
        /*006c*/ 	.short	0x0380
        /*006e*/ 	.short	0x0014


	//----- nvinfo : EIATTR_SW_WAR
	.align		4
.L_249:
        /*0070*/ 	.byte	0x04, 0x36
        /*0072*/ 	.short	(.L_251 - .L_250)
.L_250:
        /*0074*/ 	.word	0x00000008
.L_251:


//--------------------- .nv.info._ZN17fastertransformer34getPaddingOffsetAndCuSeqLensKernelEPmPiS1_PKiii --------------------------
	.section	.nv.info._ZN17fastertransformer34getPaddingOffsetAndCuSeqLensKernelEPmPiS1_PKiii,"",@"SHT_CUDA_INFO"
	.sectionflags	@""
	.align	4


	//----- nvinfo : EIATTR_CUDA_API_VERSION
	.align		4
        /*0000*/ 	.byte	0x04, 0x37
        /*0002*/ 	.short	(.L_253 - .L_252)
.L_252:
        /*0004*/ 	.word	0x00000082


	//----- nvinfo : EIATTR_KPARAM_INFO
	.align		4
.L_253:
        /*0008*/ 	.byte	0x04, 0x17
        /*000a*/ 	.short	(.L_255 - .L_254)
.L_254:
        /*000c*/ 	.word	0x00000000
        /*0010*/ 	.short	0x0005
        /*0012*/ 	.short	0x0024
        /*0014*/ 	.byte	0x00, 0xf0, 0x11, 0x00


	//----- nvinfo : EIATTR_KPARAM_INFO
	.align		4
.L_255:
        /*0018*/ 	.byte	0x04, 0x17
        /*001a*/ 	.short	(.L_257 - .L_256)
.L_256:
        /*001c*/ 	.word	0x00000000
        /*0020*/ 	.short	0x0004
        /*0022*/ 	.short	0x0020
        /*0024*/ 	.byte	0x00, 0xf0, 0x11, 0x00


	//----- nvinfo : EIATTR_KPARAM_INFO
	.align		4
.L_257:
        /*0028*/ 	.byte	0x04, 0x17
        /*002a*/ 	.short	(.L_259 - .L_258)
.L_258:
        /*002c*/ 	.word	0x00000000
        /*0030*/ 	.short	0x0003
        /*0032*/ 	.short	0x0018
        /*0034*/ 	.byte	0x00, 0xf5, 0x21, 0x00


	//----- nvinfo : EIATTR_KPARAM_INFO
	.align		4
.L_259:
        /*0038*/ 	.byte	0x04, 0x17
        /*003a*/ 	.short	(.L_261 - .L_260)
.L_260:
        /*003c*/ 	.word	0x00000000
        /*0040*/ 	.short	0x0002
        /*0042*/ 	.short	0x0010
        /*0044*/ 	.byte	0x00, 0xf5, 0x21, 0x00


	//----- nvinfo : EIATTR_KPARAM_INFO
	.align		4
.L_261:
        /*0048*/ 	.byte	0x04, 0x17
        /*004a*/ 	.short	(.L_263 - .L_262)
.L_262:
        /*004c*/ 	.word	0x00000000
        /*0050*/ 	.short	0x0001
        /*0052*/ 	.short	0x0008
        /*0054*/ 	.byte	0x00, 0xf5, 0x21, 0x00


	//----- nvinfo : EIATTR_KPARAM_INFO
	.align		4
.L_263:
        /*0058*/ 	.byte	0x04, 0x17
        /*005a*/ 	.short	(.L_265 - .L_264)
.L_264:
        /*005c*/ 	.word	0x00000000
        /*0060*/ 	.short	0x0000
        /*0062*/ 	.short	0x0000
        /*0064*/ 	.byte	0x00, 0xf5, 0x21, 0x00


	//----- nvinfo : EIATTR_SPARSE_MMA_MASK
	.align		4
.L_265:
        /*0068*/ 	.byte	0x03, 0x50
        /*006a*/ 	.short	0x0000


	//----- nvinfo : EIATTR_MAXREG_COUNT
	.align		4
        /*006c*/ 	.byte	0x03, 0x1b
        /*006e*/ 	.short	0x00ff


	//----- nvinfo : EIATTR_MERCURY_ISA_VERSION
	.align		4
        /*0070*/ 	.byte	0x03, 0x5f
        /*0072*/ 	.short	0x0101


	//----- nvinfo : EIATTR_VRC_CTA_INIT_COUNT
	.align		4
        /*0074*/ 	.byte	0x02, 0x4a
	.zero		1
	.zero		1


	//----- nvinfo : EIATTR_EXIT_INSTR_OFFSETS
	.align		4
        /*0078*/ 	.byte	0x04, 0x1c
        /*007a*/ 	.short	(.L_267 - .L_266)


	//   ....[0]....
.L_266:
        /*007c*/ 	.word	0x00000c30


	//----- nvinfo : EIATTR_CBANK_PARAM_SIZE
	.align		4
.L_267:
        /*0080*/ 	.byte	0x03, 0x19
        /*0082*/ 	.short	0x0028


	//----- nvinfo : EIATTR_PARAM_CBANK
	.align		4
        /*0084*/ 	.byte	0x04, 0x0a
        /*0086*/ 	.short	(.L_269 - .L_268)
	.align		4
.L_268:
        /*0088*/ 	.word	index@(.nv.constant0._ZN17fastertransformer34getPaddingOffsetAndCuSeqLensKernelEPmPiS1_PKiii)
        /*008c*/ 	.short	0x0380
        /*008e*/ 	.short	0x0028


	//----- nvinfo : EIATTR_SW_WAR
	.align		4
.L_269:
        /*0090*/ 	.byte	0x04, 0x36
        /*0092*/ 	.short	(.L_271 - .L_270)
.L_270:
        /*0094*/ 	.word	0x00000008
.L_271:


//--------------------- .nv.callgraph             --------------------------
	.section	.nv.callgraph,"",@"SHT_CUDA_CALLGRAPH"
	.align	4
	.sectionentsize	8
	.align		4
        /*0000*/ 	.word	0x00000000
	.align		4
        /*0004*/ 	.word	0xffffffff
	.align		4
        /*0008*/ 	.word	0x00000000
	.align		4
        /*000c*/ 	.word	0xfffffffe
	.align		4
        /*0010*/ 	.word	0x00000000
	.align		4
        /*0014*/ 	.word	0xfffffffd
	.align		4
        /*0018*/ 	.word	0x00000000
	.align		4
        /*001c*/ 	.word	0xfffffffc


//--------------------- .text._ZN17fastertransformer26buildRelativeAttentionBiasI6__halfEEvPT_PKS2_iiibi --------------------------
	.section	.text._ZN17fastertransformer26buildRelativeAttentionBiasI6__halfEEvPT_PKS2_iiibi,"ax",@progbits
	.align	128
        .global         _ZN17fastertransformer26buildRelativeAttentionBiasI6__halfEEvPT_PKS2_iiibi
        .type           _ZN17fastertransformer26buildRelativeAttentionBiasI6__halfEEvPT_PKS2_iiibi,@function
        .size           _ZN17fastertransformer26buildRelativeAttentionBiasI6__halfEEvPT_PKS2_iiibi,(.L_x_51 - _ZN17fastertransformer26buildRelativeAttentionBiasI6__halfEEvPT_PKS2_iiibi)
        .other          _ZN17fastertransformer26buildRelativeAttentionBiasI6__halfEEvPT_PKS2_iiibi,@"STO_CUDA_ENTRY STV_DEFAULT"
_ZN17fastertransformer26buildRelativeAttentionBiasI6__halfEEvPT_PKS2_iiibi:
.text._ZN17fastertransformer26buildRelativeAttentionBiasI6__halfEEvPT_PKS2_iiibi:
[----:B------:R-:W-:Y:S01]  /*0000*/  LDC R1, c[0x0][0x37c] ;  /* 0x0000df00ff017b82 */ /* 0x000fe20000000800 */
[----:B------:R-:W0:Y:S07]  /*0010*/  S2R R7, SR_TID.X ;  /* 0x0000000000077919 */ /* 0x000e2e0000002100 */
[----:B------:R-:W1:Y:S02]  /*0020*/  LDC R9, c[0x0][0x394] ;  /* 0x0000e500ff097b82 */ /* 0x000e640000000800 */
[----:B-1----:R-:W-:-:S05]  /*0030*/  IMAD R8, R9, R9, RZ ;  /* 0x0000000909087224 */ /* 0x002fca00078e02ff */
[----:B0-----:R-:W-:-:S13]  /*0040*/  ISETP.GE.U32.AND P0, PT, R7, R8, PT ;  /* 0x000000080700720c */ /* 0x001fda0003f06070 */
[----:B------:R-:W-:Y:S05]  /*0050*/  @P0 EXIT ;  /* 0x000000000000094d */ /* 0x000fea0003800000 */
[----:B------:R-:W0:Y:S01]  /*0060*/  LDCU.U8 UR4, c[0x0][0x39c] ;  /* 0x00007380ff0477ac */ /* 0x000e220008000000 */
[----:B------:R-:W1:Y:S01]  /*0070*/  LDC R21, c[0x0][0x398] ;  /* 0x0000e600ff157b82 */ /* 0x000e620000000800 */
[----:B------:R-:W2:Y:S01]  /*0080*/  LDCU UR7, c[0x0][0x3a0] ;  /* 0x00007400ff0777ac */ /* 0x000ea20008000800 */
[----:B------:R-:W3:Y:S06]  /*0090*/  LDCU UR6, c[0x0][0x360] ;  /* 0x00006c00ff0677ac */ /* 0x000eec0008000800 */
[----:B------:R-:W4:Y:S01]  /*00a0*/  S2UR UR5, SR_CTAID.X ;  /* 0x00000000000579c3 */ /* 0x000f220000002500 */
[----:B------:R-:W1:Y:S01]  /*00b0*/  LDCU.64 UR8, c[0x0][0x358] ;  /* 0x00006b00ff0877ac */ /* 0x000e620008000a00 */
[----:B0-----:R-:W-:-:S04]  /*00c0*/  UPRMT UR4, UR4, 0x8880, URZ ;  /* 0x0000888004047896 */ /* 0x001fc800080000ff */
[----:B------:R-:W-:Y:S01]  /*00d0*/  UISETP.NE.AND UP0, UPT, UR4, URZ, UPT ;  /* 0x000000ff0400728c */ /* 0x000fe2000bf05270 */
[----:B--2---:R-:W-:Y:S02]  /*00e0*/  I2FP.F32.S32 R2, UR7 ;  /* 0x0000000700027c45 */ /* 0x004fe40008201400 */
[----:B-1----:R-:W-:-:S04]  /*00f0*/  LEA.HI R0, R21, R21, RZ, 0x1 ;  /* 0x0000001515007211 */ /* 0x002fc800078f08ff */
[----:B------:R-:W-:Y:S01]  /*0100*/  SHF.R.S32.HI R0, RZ, 0x1, R0 ;  /* 0x00000001ff007819 */ /* 0x000fe20000011400 */
[----:B----4-:R-:W-:Y:S01]  /*0110*/  IMAD R6, R8, UR5, RZ ;  /* 0x0000000508067c24 */ /* 0x010fe2000f8e02ff */
[----:B---3--:R-:W-:Y:S06]  /*0120*/  BRA.U !UP0, `(.L_x_0) ;  /* 0x0000000508107547 */ /* 0x008fec000b800000 */
[----:B------:R-:W-:Y:S01]  /*0130*/  SHF.R.S32.HI R4, RZ, 0x1f, R21 ;  /* 0x0000001fff047819 */ /* 0x000fe20000011415 */
[----:B------:R-:W0:Y:S01]  /*0140*/  LDC R18, c[0x0][0x394] ;  /* 0x0000e500ff127b82 */ /* 0x000e220000000800 */
[----:B------:R-:W-:Y:S01]  /*0150*/  IABS R14, R9 ;  /* 0x00000009000e7213 */ /* 0x000fe20000000000 */
[----:B------:R-:W-:Y:S01]  /*0160*/  VIADD R22, R0, 0xffffffff ;  /* 0xffffffff00167836 */ /* 0x000fe20000000000 */
[----:B------:R-:W-:Y:S02]  /*0170*/  LEA.HI R4, R4, R21, RZ, 0x2 ;  /* 0x0000001504047211 */ /* 0x000fe400078f10ff */
[----:B------:R-:W1:Y:S01]  /*0180*/  I2F.RP R13, R14 ;  /* 0x0000000e000d7306 */ /* 0x000e620000209400 */
[----:B------:R-:W-:Y:S02]  /*0190*/  ISETP.NE.AND P0, PT, R9, RZ, PT ;  /* 0x000000ff0900720c */ /* 0x000fe40003f05270 */
[----:B------:R-:W-:Y:S01]  /*01a0*/  SHF.R.S32.HI R15, RZ, 0x2, R4 ;  /* 0x00000002ff0f7819 */ /* 0x000fe20000011404 */
[----:B------:R-:W2:Y:S01]  /*01b0*/  LDC R17, c[0x0][0x398] ;  /* 0x0000e600ff117b82 */ /* 0x000ea20000000800 */
[----:B------:R-:W-:-:S02]  /*01c0*/  LOP3.LUT R9, RZ, R9, RZ, 0x33, !PT ;  /* 0x00000009ff097212 */ /* 0x000fc400078e33ff */
[----:B------:R-:W-:Y:S01]  /*01d0*/  I2FP.F32.S32 R16, R15 ;  /* 0x0000000f00107245 */ /* 0x000fe20000201400 */
[----:B------:R-:W-:-:S04]  /*01e0*/  IMAD.IADD R21, R0, 0x1, -R15 ;  /* 0x0000000100157824 */ /* 0x000fc800078e0a0f */
[----:B------:R-:W3:Y:S01]  /*01f0*/  LDC.64 R4, c[0x0][0x388] ;  /* 0x0000e200ff047b82 */ /* 0x000ee20000000a00 */
[----:B------:R-:W4:Y:S01]  /*0200*/  MUFU.RCP R16, R16 ;  /* 0x0000001000107308 */ /* 0x000f220000001000 */
[----:B------:R-:W-:-:S07]  /*0210*/  I2FP.F32.S32 R21, R21 ;  /* 0x0000001500157245 */ /* 0x000fce0000201400 */
[----:B-1----:R-:W1:Y:S01]  /*0220*/  MUFU.RCP R13, R13 ;  /* 0x0000000d000d7308 */ /* 0x002e620000001000 */
[----:B----4-:R-:W-:Y:S02]  /*0230*/  FMUL.FTZ R12, R2, R16 ;  /* 0x00000010020c7220 */ /* 0x010fe40000410000 */
[----:B------:R-:W4:Y:S05]  /*0240*/  LDC.64 R2, c[0x0][0x380] ;  /* 0x0000e000ff027b82 */ /* 0x000f2a0000000a00 */
[----:B------:R-:W5:Y:S01]  /*0250*/  MUFU.LG2 R12, R12 ;  /* 0x0000000c000c7308 */ /* 0x000f620000000c00 */
[----:B-1----:R-:W-:-:S07]  /*0260*/  VIADD R10, R13, 0xffffffe ;  /* 0x0ffffffe0d0a7836 */ /* 0x002fce0000000000 */
[----:B------:R1:W0:Y:S02]  /*0270*/  F2I.FTZ.U32.TRUNC.NTZ R11, R10 ;  /* 0x0000000a000b7305 */ /* 0x000224000021f000 */
[----:B-1----:R-:W-:Y:S02]  /*0280*/  HFMA2 R10, -RZ, RZ, 0, 0 ;  /* 0x00000000ff0a7431 */ /* 0x002fe400000001ff */
[----:B-----5:R-:W-:Y:S01]  /*0290*/  FMUL.FTZ R19, R12, 0.69314718246459960938 ;  /* 0x3f3172180c137820 */ /* 0x020fe20000410000 */
[----:B0-----:R-:W-:-:S05]  /*02a0*/  IMAD.MOV R13, RZ, RZ, -R11 ;  /* 0x000000ffff0d7224 */ /* 0x001fca00078e0a0b */
[----:B------:R-:W0:Y:S01]  /*02b0*/  MUFU.RCP R19, R19 ;  /* 0x0000001300137308 */ /* 0x000e220000001000 */
[----:B------:R-:W-:-:S04]  /*02c0*/  IMAD R13, R13, R14, RZ ;  /* 0x0000000e0d0d7224 */ /* 0x000fc800078e02ff */
[----:B--23--:R-:W-:-:S07]  /*02d0*/  IMAD.HI.U32 R20, R11, R13, R10 ;  /* 0x0000000d0b147227 */ /* 0x00cfce00078e000a */
.L_x_1:
[----:B-1----:R-:W-:Y:S02]  /*02e0*/  IABS R11, R7 ;  /* 0x00000007000b7213 */ /* 0x002fe40000000000 */
[----:B------:R-:W-:-:S03]  /*02f0*/  IABS R24, R18 ;  /* 0x0000001200187213 */ /* 0x000fc60000000000 */
[----:B------:R-:W-:-:S04]  /*0300*/  IMAD.HI.U32 R10, R20, R11, RZ ;  /* 0x0000000b140a7227 */ /* 0x000fc800078e00ff */
[----:B------:R-:W-:-:S04]  /*0310*/  IMAD.MOV R12, RZ, RZ, -R10 ;  /* 0x000000ffff0c7224 */ /* 0x000fc800078e0a0a */
[----:B------:R-:W-:-:S05]  /*0320*/  IMAD R11, R24, R12, R11 ;  /* 0x0000000c180b7224 */ /* 0x000fca00078e020b */
[----:B------:R-:W-:-:S13]  /*0330*/  ISETP.GT.U32.AND P2, PT, R14, R11, PT ;  /* 0x0000000b0e00720c */ /* 0x000fda0003f44070 */
[----:B------:R-:W-:Y:S01]  /*0340*/  @!P2 IADD3 R11, PT, PT, R11, -R24, RZ ;  /* 0x800000180b0ba210 */ /* 0x000fe20007ffe0ff */
[----:B------:R-:W-:-:S03]  /*0350*/  @!P2 VIADD R10, R10, 0x1 ;  /* 0x000000010a0aa836 */ /* 0x000fc60000000000 */
[----:B------:R-:W-:Y:S02]  /*0360*/  ISETP.GE.U32.AND P1, PT, R11, R14, PT ;  /* 0x0000000e0b00720c */ /* 0x000fe40003f26070 */
[----:B------:R-:W-:-:S04]  /*0370*/  LOP3.LUT R11, R7, R18, RZ, 0x3c, !PT ;  /* 0x00000012070b7212 */ /* 0x000fc800078e3cff */
[----:B------:R-:W-:-:S07]  /*0380*/  ISETP.GE.AND P3, PT, R11, RZ, PT ;  /* 0x000000ff0b00720c */ /* 0x000fce0003f66270 */
[----:B------:R-:W-:-:S06]  /*0390*/  @P1 VIADD R10, R10, 0x1 ;  /* 0x000000010a0a1836 */ /* 0x000fcc0000000000 */
[----:B------:R-:W-:-:S04]  /*03a0*/  @!P3 IADD3 R10, PT, PT, -R10, RZ, RZ ;  /* 0x000000ff0a0ab210 */ /* 0x000fc80007ffe1ff */
[----:B------:R-:W-:-:S05]  /*03b0*/  SEL R10, R9, R10, !P0 ;  /* 0x0000000a090a7207 */ /* 0x000fca0004000000 */
[----:B------:R-:W-:-:S04]  /*03c0*/  IMAD.MOV R11, RZ, RZ, -R10 ;  /* 0x000000ffff0b7224 */ /* 0x000fc800078e0a0a */
[----:B------:R-:W-:-:S04]  /*03d0*/  IMAD R11, R18, R11, R7 ;  /* 0x0000000b120b7224 */ /* 0x000fc800078e0207 */
[----:B------:R-:W-:-:S05]  /*03e0*/  IMAD.IADD R11, R11, 0x1, -R10 ;  /* 0x000000010b0b7824 */ /* 0x000fca00078e0a0a */
[----:B------:R-:W-:Y:S02]  /*03f0*/  IABS R10, R11 ;  /* 0x0000000b000a7213 */ /* 0x000fe40000000000 */
[----:B------:R-:W-:Y:S02]  /*0400*/  ISETP.GT.AND P1, PT, R11, RZ, PT ;  /* 0x000000ff0b00720c */ /* 0x000fe40003f24270 */
[----:B------:R-:W-:Y:S02]  /*0410*/  I2FP.F32.S32 R13, R10 ;  /* 0x0000000a000d7245 */ /* 0x000fe40000201400 */
[----:B------:R-:W-:-:S03]  /*0420*/  ISETP.GE.AND P2, PT, R10, R15, PT ;  /* 0x0000000f0a00720c */ /* 0x000fc60003f46270 */
[----:B------:R-:W-:-:S06]  /*0430*/  FMUL.FTZ R13, R13, R16 ;  /* 0x000000100d0d7220 */ /* 0x000fcc0000410000 */
[----:B------:R-:W1:Y:S02]  /*0440*/  MUFU.LG2 R13, R13 ;  /* 0x0000000d000d7308 */ /* 0x000e640000000c00 */
[----:B-1----:R-:W-:-:S04]  /*0450*/  FMUL.FTZ R12, R13, 0.69314718246459960938 ;  /* 0x3f3172180d0c7820 */ /* 0x002fc80000410000 */
[----:B0-----:R-:W-:-:S04]  /*0460*/  FMUL.FTZ R12, R12, R19 ;  /* 0x000000130c0c7220 */ /* 0x001fc80000410000 */
[----:B------:R-:W-:Y:S01]  /*0470*/  FMUL.FTZ R23, R21, R12 ;  /* 0x0000000c15177220 */ /* 0x000fe20000410000 */
[----:B------:R-:W-:-:S05]  /*0480*/  SEL R12, R0, RZ, P1 ;  /* 0x000000ff000c7207 */ /* 0x000fca0000800000 */
[----:B------:R-:W0:Y:S01]  /*0490*/  F2I.FTZ.TRUNC.NTZ R23, R23 ;  /* 0x0000001700177305 */ /* 0x000e22000021f100 */
[----:B------:R-:W-:Y:S01]  /*04a0*/  IMAD R12, R17, UR5, R12 ;  /* 0x00000005110c7c24 */ /* 0x000fe2000f8e020c */
[----:B0-----:R-:W-:Y:S02]  /*04b0*/  VIADDMNMX R11, R23, R15, R22, PT ;  /* 0x0000000f170b7246 */ /* 0x001fe40003800116 */
[----:B------:R-:W-:-:S05]  /*04c0*/  @!P2 MOV R11, R10 ;  /* 0x0000000a000ba202 */ /* 0x000fca0000000f00 */
[----:B------:R-:W-:-:S04]  /*04d0*/  IMAD.IADD R11, R11, 0x1, R12 ;  /* 0x000000010b0b7824 */ /* 0x000fc800078e020c */
[----:B------:R-:W-:-:S06]  /*04e0*/  IMAD.WIDE R10, R11, 0x2, R4 ;  /* 0x000000020b0a7825 */ /* 0x000fcc00078e0204 */
[----:B------:R-:W2:Y:S01]  /*04f0*/  LDG.E.U16 R11, desc[UR8][R10.64] ;  /* 0x000000080a0b7981 */ /* 0x000ea2000c1e1500 */
[----:B------:R-:W-:Y:S01]  /*0500*/  IMAD.IADD R13, R6, 0x1, R7 ;  /* 0x00000001060d7824 */ /* 0x000fe200078e0207 */
[----:B------:R-:W-:-:S03]  /*0510*/  IADD3 R7, PT, PT, R7, UR6, RZ ;  /* 0x0000000607077c10 */ /* 0x000fc6000fffe0ff */
[----:B----4-:R-:W-:Y:S01]  /*0520*/  IMAD.WIDE R12, R13, 0x2, R2 ;  /* 0x000000020d0c7825 */ /* 0x010fe200078e0202 */
[----:B------:R-:W-:-:S04]  /*0530*/  ISETP.GE.AND P1, PT, R7, R8, PT ;  /* 0x000000080700720c */ /* 0x000fc80003f26270 */
[----:B--2---:R1:W-:Y:S09]  /*0540*/  STG.E.U16 desc[UR8][R12.64], R11 ;  /* 0x0000000b0c007986 */ /* 0x0043f2000c101508 */
[----:B------:R-:W-:Y:S05]  /*0550*/  @!P1 BRA `(.L_x_1) ;  /* 0xfffffffc00609947 */ /* 0x000fea000383ffff */
[----:B------:R-:W-:Y:S05]  /*0560*/  EXIT ;  /* 0x000000000000794d */ /* 0x000fea0003800000 */
.L_x_0:
[----:B------:R-:W-:Y:S01]  /*0570*/  I2FP.F32.S32 R15, R0 ;  /* 0x00000000000f7245 */ /* 0x000fe20000201400 */
[----:B------:R-:W0:Y:S01]  /*0580*/  LDC R16, c[0x0][0x394] ;  /* 0x0000e500ff107b82 */ /* 0x000e220000000800 */
[----:B------:R-:W-:Y:S02]  /*0590*/  IABS R14, R9 ;  /* 0x00000009000e7213 */ /* 0x000fe40000000000 */
[----:B------:R-:W-:Y:S01]  /*05a0*/  IADD3 R20, PT, PT, -R0, R21, RZ ;  /* 0x0000001500147210 */ /* 0x000fe20007ffe1ff */
[----:B------:R-:W-:Y:S01]  /*05b0*/  VIADD R21, R21, 0xffffffff ;  /* 0xffffffff15157836 */ /* 0x000fe20000000000 */
[----:B------:R-:W1:Y:S01]  /*05c0*/  I2F.RP R13, R14 ;  /* 0x0000000e000d7306 */ /* 0x000e620000209400 */
[----:B------:R-:W-:Y:S02]  /*05d0*/  ISETP.NE.AND P0, PT, R9, RZ, PT ;  /* 0x000000ff0900720c */ /* 0x000fe40003f05270 */
[----:B------:R-:W2:Y:S01]  /*05e0*/  LDC R17, c[0x0][0x398] ;  /* 0x0000e600ff117b82 */ /* 0x000ea20000000800 */
[----:B------:R-:W-:-:S02]  /*05f0*/  LOP3.LUT R9, RZ, R9, RZ, 0x33, !PT ;  /* 0x00000009ff097212 */ /* 0x000fc400078e33ff */
[----:B------:R-:W-:Y:S02]  /*0600*/  I2FP.F32.S32 R20, R20 ;  /* 0x0000001400147245 */ /* 0x000fe40000201400 */
[----:B------:R-:W3:Y:S03]  /*0610*/  MUFU.RCP R15, R15 ;  /* 0x0000000f000f7308 */ /* 0x000ee60000001000 */
[----:B------:R-:W4:Y:S05]  /*0620*/  LDC.64 R4, c[0x0][0x380] ;  /* 0x0000e000ff047b82 */ /* 0x000f2a0000000a00 */
[----:B-1----:R-:W1:Y:S01]  /*0630*/  MUFU.RCP R13, R13 ;  /* 0x0000000d000d7308 */ /* 0x002e620000001000 */
[----:B---3--:R-:W-:-:S02]  /*0640*/  FMUL.FTZ R12, R2, R15 ;  /* 0x0000000f020c7220 */ /* 0x008fc40000410000 */
[----:B------:R-:W3:Y:S05]  /*0650*/  LDC.64 R2, c[0x0][0x388] ;  /* 0x0000e200ff027b82 */ /* 0x000eea0000000a00 */
[----:B------:R-:W5:Y:S01]  /*0660*/  MUFU.LG2 R12, R12 ;  /* 0x0000000c000c7308 */ /* 0x000f620000000c00 */
[----:B-1----:R-:W-:-:S07]  /*0670*/  VIADD R10, R13, 0xffffffe ;  /* 0x0ffffffe0d0a7836 */ /* 0x002fce0000000000 */
[----:B------:R1:W0:Y:S02]  /*0680*/  F2I.FTZ.U32.TRUNC.NTZ R11, R10 ;  /* 0x0000000a000b7305 */ /* 0x000224000021f000 */
[----:B-1----:R-:W-:Y:S02]  /*0690*/  IMAD.MOV.U32 R10, RZ, RZ, RZ ;  /* 0x000000ffff0a7224 */ /* 0x002fe400078e00ff */
[----:B-----5:R-:W-:Y:S01]  /*06a0*/  FMUL.FTZ R18, R12, 0.69314718246459960938 ;  /* 0x3f3172180c127820 */ /* 0x020fe20000410000 */
[----:B0-----:R-:W-:-:S05]  /*06b0*/  IMAD.MOV R19, RZ, RZ, -R11 ;  /* 0x000000ffff137224 */ /* 0x001fca00078e0a0b */
[----:B------:R-:W0:Y:S01]  /*06c0*/  MUFU.RCP R18, R18 ;  /* 0x0000001200127308 */ /* 0x000e220000001000 */
[----:B------:R-:W-:-:S04]  /*06d0*/  IMAD R19, R19, R14, RZ ;  /* 0x0000000e13137224 */ /* 0x000fc800078e02ff */
[----:B--2-4-:R-:W-:-:S07]  /*06e0*/  IMAD.HI.U32 R19, R11, R19, R10 ;  /* 0x000000130b137227 */ /* 0x014fce00078e000a */
.L_x_2:
[----:B-1----:R-:W-:Y:S02]  /*06f0*/  IABS R12, R7 ;  /* 0x00000007000c7213 */ /* 0x002fe40000000000 */
[----:B------:R-:W-:-:S03]  /*0700*/  IABS R22, R16 ;  /* 0x0000001000167213 */ /* 0x000fc60000000000 */
[----:B------:R-:W-:-:S05]  /*0710*/  IMAD.HI.U32 R10, R19, R12, RZ ;  /* 0x0000000c130a7227 */ /* 0x000fca00078e00ff */
[----:B------:R-:W-:-:S05]  /*0720*/  IADD3 R11, PT, PT, -R10, RZ, RZ ;  /* 0x000000ff0a0b7210 */ /* 0x000fca0007ffe1ff */
[----:B------:R-:W-:-:S05]  /*0730*/  IMAD R11, R22, R11, R12 ;  /* 0x0000000b160b7224 */ /* 0x000fca00078e020c */
[----:B------:R-:W-:-:S13]  /*0740*/  ISETP.GT.U32.AND P2, PT, R14, R11, PT ;  /* 0x0000000b0e00720c */ /* 0x000fda0003f44070 */
[----:B------:R-:W-:Y:S02]  /*0750*/  @!P2 IMAD.IADD R11, R11, 0x1, -R22 ;  /* 0x000000010b0ba824 */ /* 0x000fe400078e0a16 */
[----:B------:R-:W-:-:S03]  /*0760*/  @!P2 VIADD R10, R10, 0x1 ;  /* 0x000000010a0aa836 */ /* 0x000fc60000000000 */
[----:B------:R-:W-:Y:S02]  /*0770*/  ISETP.GE.U32.AND P1, PT, R11, R14, PT ;  /* 0x0000000e0b00720c */ /* 0x000fe40003f26070 */
[----:B------:R-:W-:-:S04]  /*0780*/  LOP3.LUT R11, R7, R16, RZ, 0x3c, !PT ;  /* 0x00000010070b7212 */ /* 0x000fc800078e3cff */
[----:B------:R-:W-:-:S07]  /*0790*/  ISETP.GE.AND P3, PT, R11, RZ, PT ;  /* 0x000000ff0b00720c */ /* 0x000fce0003f66270 */
[----:B------:R-:W-:-:S06]  /*07a0*/  @P1 IADD3 R10, PT, PT, R10, 0x1, RZ ;  /* 0x000000010a0a1810 */ /* 0x000fcc0007ffe0ff */
[----:B------:R-:W-:-:S05]  /*07b0*/  @!P3 IMAD.MOV R10, RZ, RZ, -R10 ;  /* 0x000000ffff0ab224 */ /* 0x000fca00078e0a0a */
[----:B------:R-:W-:-:S05]  /*07c0*/  SEL R10, R9, R10, !P0 ;  /* 0x0000000a090a7207 */ /* 0x000fca0004000000 */
[----:B------:R-:W-:-:S04]  /*07d0*/  IMAD.MOV R11, RZ, RZ, -R10 ;  /* 0x000000ffff0b7224 */ /* 0x000fc800078e0a0a */
[----:B------:R-:W-:-:S05]  /*07e0*/  IMAD R11, R16, R11, R7 ;  /* 0x0000000b100b7224 */ /* 0x000fca00078e0207 */
[----:B------:R-:W-:-:S04]  /*07f0*/  IADD3 R11, PT, PT, -R10, R11, RZ ;  /* 0x0000000b0a0b7210 */ /* 0x000fc80007ffe1ff */
[----:B------:R-:W-:-:S04]  /*0800*/  IABS R13, R11 ;  /* 0x0000000b000d7213 */ /* 0x000fc80000000000 */
[----:B------:R-:W-:Y:S02]  /*0810*/  I2FP.F32.S32 R10, R13 ;  /* 0x0000000d000a7245 */ /* 0x000fe40000201400 */
[----:B------:R-:W-:-:S03]  /*0820*/  ISETP.GE.AND P1, PT, R13, R0, PT ;  /* 0x000000000d00720c */ /* 0x000fc60003f26270 */
[----:B------:R-:W-:-:S06]  /*0830*/  FMUL.FTZ R12, R10, R15 ;  /* 0x0000000f0a0c7220 */ /* 0x000fcc0000410000 */
[----:B------:R-:W1:Y:S02]  /*0840*/  MUFU.LG2 R12, R12 ;  /* 0x0000000c000c7308 */ /* 0x000e640000000c00 */
[----:B-1----:R-:W-:-:S04]  /*0850*/  FMUL.FTZ R11, R12, 0.69314718246459960938 ;  /* 0x3f3172180c0b7820 */ /* 0x002fc80000410000 */
[----:B0-----:R-:W-:-:S04]  /*0860*/  FMUL.FTZ R11, R11, R18 ;  /* 0x000000120b0b7220 */ /* 0x001fc80000410000 */
[----:B------:R-:W-:-:S06]  /*0870*/  FMUL.FTZ R22, R20, R11 ;  /* 0x0000000b14167220 */ /* 0x000fcc0000410000 */
[----:B------:R-:W0:Y:S02]  /*0880*/  F2I.FTZ.TRUNC.NTZ R22, R22 ;  /* 0x0000001600167305 */ /* 0x000e24000021f100 */
[----:B0-----:R-:W-:Y:S01]  /*0890*/  VIADDMNMX R10, R22, R0, R21, PT ;  /* 0x00000000160a7246 */ /* 0x001fe20003800115 */
[----:B------:R-:W-:-:S04]  /*08a0*/  @!P1 IMAD.MOV.U32 R10, RZ, RZ, R13 ;  /* 0x000000ffff0a9224 */ /* 0x000fc800078e000d */
[----:B------:R-:W-:-:S04]  /*08b0*/  IMAD R11, R17, UR5, R10 ;  /* 0x00000005110b7c24 */ /* 0x000fc8000f8e020a */
[----:B---3--:R-:W-:-:S06]  /*08c0*/  IMAD.WIDE R10, R11, 0x2, R2 ;  /* 0x000000020b0a7825 */ /* 0x008fcc00078e0202 */
[----:B------:R-:W2:Y:S01]  /*08d0*/  LDG.E.U16 R11, desc[UR8][R10.64] ;  /* 0x000000080a0b7981 */ /* 0x000ea2000c1e1500 */
[----:B------:R-:W-:Y:S01]  /*08e0*/  IMAD.IADD R13, R6, 0x1, R7 ;  /* 0x00000001060d7824 */ /* 0x000fe200078e0207 */
[----:B------:R-:W-:-:S03]  /*08f0*/  IADD3 R7, PT, PT, R7, UR6, RZ ;  /* 0x0000000607077c10 */ /* 0x000fc6000fffe0ff */
[----:B------:R-:W-:Y:S01]  /*0900*/  IMAD.WIDE R12, R13, 0x2, R4 ;  /* 0x000000020d0c7825 */ /* 0x000fe200078e0204 */
[----:B------:R-:W-:-:S04]  /*0910*/  ISETP.GE.AND P1, PT, R7, R8, PT ;  /* 0x000000080700720c */ /* 0x000fc80003f26270 */
[----:B--2---:R1:W-:Y:S09]  /*0920*/  STG.E.U16 desc[UR8][R12.64], R11 ;  /* 0x0000000b0c007986 */ /* 0x0043f2000c101508 */
[----:B------:R-:W-:Y:S05]  /*0930*/  @!P1 BRA `(.L_x_2) ;  /* 0xfffffffc006c9947 */ /* 0x000fea000383ffff */
[----:B------:R-:W-:Y:S05]  /*0940*/  EXIT ;  /* 0x000000000000794d */ /* 0x000fea0003800000 */
.L_x_3:
[----:B------:R-:W-:-:S00]  /*0950*/  BRA `(.L_x_3) ;  /* 0xfffffffc00fc7947 */ /* 0x000fc0000383ffff */
[----:B------:R-:W-:-:S00]  /*0960*/  NOP ;  /* 0x0000000000007918 */ /* 0x000fc00000000000 */
        /* <DEDUP_REMOVED lines=9> */
.L_x_51:


//--------------------- .text._ZN17fastertransformer26buildRelativeAttentionBiasIfEEvPT_PKS1_iiibi --------------------------
	.section	.text._ZN17fastertransformer26buildRelativeAttentionBiasIfEEvPT_PKS1_iiibi,"ax",@progbits
	.align	128
        .global         _ZN17fastertransformer26buildRelativeAttentionBiasIfEEvPT_PKS1_iiibi
        .type           _ZN17fastertransformer26buildRelativeAttentionBiasIfEEvPT_PKS1_iiibi,@function
        .size           _ZN17fastertransformer26buildRelativeAttentionBiasIfEEvPT_PKS1_iiibi,(.L_x_52 - _ZN17fastertransformer26buildRelativeAttentionBiasIfEEvPT_PKS1_iiibi)
        .other          _ZN17fastertransformer26buildRelativeAttentionBiasIfEEvPT_PKS1_iiibi,@"STO_CUDA_ENTRY STV_DEFAULT"
_ZN17fastertransformer26buildRelativeAttentionBiasIfEEvPT_PKS1_iiibi:
.text._ZN17fastertransformer26buildRelativeAttentionBiasIfEEvPT_PKS1_iiibi:
        /* <DEDUP_REMOVED lines=46> */
.L_x_5:
        /* <DEDUP_REMOVED lines=33> */
[----:B------:R-:W2:Y:S01]  /*04f0*/  LDG.E R11, desc[UR8][R10.64] ;  /* 0x000000080a0b7981 */ /* 0x000ea2000c1e1900 */
[----:B------:R-:W-:Y:S01]  /*0500*/  IMAD.IADD R13, R6, 0x1, R7 ;  /* 0x00000001060d7824 */ /* 0x000fe200078e0207 */
[----:B------:R-:W-:-:S03]  /*0510*/  IADD3 R7, PT, PT, R7, UR6, RZ ;  /* 0x0000000607077c10 */ /* 0x000fc6000fffe0ff */
[----:B----4-:R-:W-:Y:S01]  /*0520*/  IMAD.WIDE R12, R13, 0x4, R2 ;  /* 0x000000040d0c7825 */ /* 0x010fe200078e0202 */
[----:B------:R-:W-:-:S04]  /*0530*/  ISETP.GE.AND P1, PT, R7, R8, PT ;  /* 0x000000080700720c */ /* 0x000fc80003f26270 */
[----:B--2---:R1:W-:Y:S09]  /*0540*/  STG.E desc[UR8][R12.64], R11 ;  /* 0x0000000b0c007986 */ /* 0x0043f2000c101908 */
[----:B------:R-:W-:Y:S05]  /*0550*/  @!P1 BRA `(.L_x_5) ;  /* 0xfffffffc00609947 */ /* 0x000fea000383ffff */
[----:B------:R-:W-:Y:S05]  /*0560*/  EXIT ;  /* 0x000000000000794d */ /* 0x000fea0003800000 */
.L_x_4:
        /* <DEDUP_REMOVED lines=24> */
.L_x_6:
        /* <DEDUP_REMOVED lines=30> */
[----:B------:R-:W2:Y:S01]  /*08d0*/  LDG.E R11, desc[UR8][R10.64] ;  /* 0x000000080a0b7981 */ /* 0x000ea2000c1e1900 */
[----:B------:R-:W-:Y:S01]  /*08e0*/  IMAD.IADD R13, R6, 0x1, R7 ;  /* 0x00000001060d7824 */ /* 0x000fe200078e0207 */
[----:B------:R-:W-:-:S03]  /*08f0*/  IADD3 R7, PT, PT, R7, UR6, RZ ;  /* 0x0000000607077c10 */ /* 0x000fc6000fffe0ff */
[----:B------:R-:W-:Y:S01]  /*0900*/  IMAD.WIDE R12, R13, 0x4, R4 ;  /* 0x000000040d0c7825 */ /* 0x000fe200078e0204 */
[----:B------:R-:W-:-:S04]  /*0910*/  ISETP.GE.AND P1, PT, R7, R8, PT ;  /* 0x000000080700720c */ /* 0x000fc80003f26270 */
[----:B--2---:R1:W-:Y:S09]  /*0920*/  STG.E desc[UR8][R12.64], R11 ;  /* 0x0000000b0c007986 */ /* 0x0043f2000c101908 */
[----:B------:R-:W-:Y:S05]  /*0930*/  @!P1 BRA `(.L_x_6) ;  /* 0xfffffffc006c9947 */ /* 0x000fea000383ffff */
[----:B------:R-:W-:Y:S05]  /*0940*/  EXIT ;  /* 0x000000000000794d */ /* 0x000fea0003800000 */
.L_x_7:
        /* <DEDUP_REMOVED lines=11> */
.L_x_52:


//--------------------- .text._ZN17fastertransformer14remove_paddingI6__halfEEvPT_PKS2_PKii --------------------------
	.section	.text._ZN17fastertransformer14remove_paddingI6__halfEEvPT_PKS2_PKii,"ax",@progbits
	.align	128
        .global         _ZN17fastertransformer14remove_paddingI6__halfEEvPT_PKS2_PKii
        .type           _ZN17fastertransformer14remove_paddingI6__halfEEvPT_PKS2_PKii,@function
        .size           _ZN17fastertransformer14remove_paddingI6__halfEEvPT_PKS2_PKii,(.L_x_53 - _ZN17fastertransformer14remove_paddingI6__halfEEvPT_PKS2_PKii)
        .other          _ZN17fastertransformer14remove_paddingI6__halfEEvPT_PKS2_PKii,@"STO_CUDA_ENTRY STV_DEFAULT"
_ZN17fastertransformer14remove_paddingI6__halfEEvPT_PKS2_PKii:
.text._ZN17fastertransformer14remove_paddingI6__halfEEvPT_PKS2_PKii:
[----:B------:R-:W-:Y:S01]  /*0000*/  LDC R1, c[0x0][0x37c] ;  /* 0x0000df00ff017b82 */ /* 0x000fe20000000800 */
[----:B------:R-:W0:Y:S01]  /*0010*/  S2R R0, SR_TID.X ;  /* 0x0000000000007919 */ /* 0x000e220000002100 */
[----:B------:R-:W0:Y:S02]  /*0020*/  LDCU UR7, c[0x0][0x398] ;  /* 0x00007300ff0777ac */ /* 0x000e240008000800 */
[----:B0-----:R-:W-:-:S13]  /*0030*/  ISETP.GE.AND P0, PT, R0, UR7, PT ;  /* 0x0000000700007c0c */ /* 0x001fda000bf06270 */
[----:B------:R-:W-:Y:S05]  /*0040*/  @P0 EXIT ;  /* 0x000000000000094d */ /* 0x000fea0003800000 */
[----:B------:R-:W0:Y:S01]  /*0050*/  S2R R13, SR_CTAID.X ;  /* 0x00000000000d7919 */ /* 0x000e220000002500 */
[----:B------:R-:W0:Y:S01]  /*0060*/  LDC.64 R2, c[0x0][0x390] ;  /* 0x0000e400ff027b82 */ /* 0x000e220000000a00 */
[----:B------:R-:W1:Y:S07]  /*0070*/  LDCU.64 UR4, c[0x0][0x358] ;  /* 0x00006b00ff0477ac */ /* 0x000e6e0008000a00 */
[----:B------:R-:W2:Y:S08]  /*0080*/  LDC.64 R6, c[0x0][0x380] ;  /* 0x0000e000ff067b82 */ /* 0x000eb00000000a00 */
[----:B------:R-:W3:Y:S01]  /*0090*/  LDC.64 R8, c[0x0][0x388] ;  /* 0x0000e200ff087b82 */ /* 0x000ee20000000a00 */
[----:B0-----:R-:W-:-:S06]  /*00a0*/  IMAD.WIDE.U32 R2, R13, 0x4, R2 ;  /* 0x000000040d027825 */ /* 0x001fcc00078e0002 */
[----:B-1----:R-:W4:Y:S01]  /*00b0*/  LDG.E R2, desc[UR4][R2.64] ;  /* 0x0000000402027981 */ /* 0x002f22000c1e1900 */
[----:B------:R-:W0:Y:S02]  /*00c0*/  LDCU UR6, c[0x0][0x360] ;  /* 0x00006c00ff0677ac */ /* 0x000e240008000800 */
[----:B0-234-:R-:W-:-:S07]  /*00d0*/  IADD3 R11, PT, PT, R2, R13, RZ ;  /* 0x0000000d020b7210 */ /* 0x01dfce0007ffe0ff */
.L_x_8:
[----:B0-----:R-:W-:-:S04]  /*00e0*/  IMAD R5, R11, UR7, R0 ;  /* 0x000000070b057c24 */ /* 0x001fc8000f8e0200 */
[----:B------:R-:W-:-:S06]  /*00f0*/  IMAD.WIDE R4, R5, 0x2, R8 ;  /* 0x0000000205047825 */ /* 0x000fcc00078e0208 */
[----:B------:R-:W2:Y:S01]  /*0100*/  LDG.E.U16 R5, desc[UR4][R4.64] ;  /* 0x0000000404057981 */ /* 0x000ea2000c1e1500 */
[----:B------:R-:W-:Y:S01]  /*0110*/  IMAD R3, R13, UR7, R0 ;  /* 0x000000070d037c24 */ /* 0x000fe2000f8e0200 */
[----:B------:R-:W-:-:S03]  /*0120*/  IADD3 R0, PT, PT, R0, UR6, RZ ;  /* 0x0000000600007c10 */ /* 0x000fc6000fffe0ff */
[----:B------:R-:W-:Y:S01]  /*0130*/  IMAD.WIDE R2, R3, 0x2, R6 ;  /* 0x0000000203027825 */ /* 0x000fe200078e0206 */
[----:B------:R-:W-:-:S04]  /*0140*/  ISETP.GE.AND P0, PT, R0, UR7, PT ;  /* 0x0000000700007c0c */ /* 0x000fc8000bf06270 */
[----:B--2---:R0:W-:Y:S09]  /*0150*/  STG.E.U16 desc[UR4][R2.64], R5 ;  /* 0x0000000502007986 */ /* 0x0041f2000c101504 */
[----:B------:R-:W-:Y:S05]  /*0160*/  @!P0 BRA `(.L_x_8) ;  /* 0xfffffffc00dc8947 */ /* 0x000fea000383ffff */
[----:B------:R-:W-:Y:S05]  /*0170*/  EXIT ;  /* 0x000000000000794d */ /* 0x000fea0003800000 */
.L_x_9:
        /* <DEDUP_REMOVED lines=16> */
.L_x_53:


//--------------------- .text._ZN17fastertransformer14remove_paddingIfEEvPT_PKS1_PKii --------------------------
	.section	.text._ZN17fastertransformer14remove_paddingIfEEvPT_PKS1_PKii,"ax",@progbits
	.align	128
        .global         _ZN17fastertransformer14remove_paddingIfEEvPT_PKS1_PKii
        .type           _ZN17fastertransformer14remove_paddingIfEEvPT_PKS1_PKii,@function
        .size           _ZN17fastertransformer14remove_paddingIfEEvPT_PKS1_PKii,(.L_x_54 - _ZN17fastertransformer14remove_paddingIfEEvPT_PKS1_PKii)
        .other          _ZN17fastertransformer14remove_paddingIfEEvPT_PKS1_PKii,@"STO_CUDA_ENTRY STV_DEFAULT"
_ZN17fastertransformer14remove_paddingIfEEvPT_PKS1_PKii:
.text._ZN17fastertransformer14remove_paddingIfEEvPT_PKS1_PKii:
        /* <DEDUP_REMOVED lines=14> */
.L_x_10:
[----:B0-----:R-:W-:-:S04]  /*00e0*/  IMAD R3, R11, UR7, R0 ;  /* 0x000000070b037c24 */ /* 0x001fc8000f8e0200 */
[----:B------:R-:W-:-:S06]  /*00f0*/  IMAD.WIDE R2, R3, 0x4, R6 ;  /* 0x0000000403027825 */ /* 0x000fcc00078e0206 */
[----:B------:R-:W2:Y:S01]  /*0100*/  LDG.E R3, desc[UR4][R2.64] ;  /* 0x0000000402037981 */ /* 0x000ea2000c1e1900 */
[----:B------:R-:W-:Y:S01]  /*0110*/  IMAD R5, R13, UR7, R0 ;  /* 0x000000070d057c24 */ /* 0x000fe2000f8e0200 */
[----:B------:R-:W-:-:S03]  /*0120*/  IADD3 R0, PT, PT, R0, UR6, RZ ;  /* 0x0000000600007c10 */ /* 0x000fc6000fffe0ff */
[----:B------:R-:W-:Y:S01]  /*0130*/  IMAD.WIDE R4, R5, 0x4, R8 ;  /* 0x0000000405047825 */ /* 0x000fe200078e0208 */
[----:B------:R-:W-:-:S04]  /*0140*/  ISETP.GE.AND P0, PT, R0, UR7, PT ;  /* 0x0000000700007c0c */ /* 0x000fc8000bf06270 */
[----:B--2---:R0:W-:Y:S09]  /*0150*/  STG.E desc[UR4][R4.64], R3 ;  /* 0x0000000304007986 */ /* 0x0041f2000c101904 */
[----:B------:R-:W-:Y:S05]  /*0160*/  @!P0 BRA `(.L_x_10) ;  /* 0xfffffffc00dc8947 */ /* 0x000fea000383ffff */
[----:B------:R-:W-:Y:S05]  /*0170*/  EXIT ;  /* 0x000000000000794d */ /* 0x000fea0003800000 */
.L_x_11:
        /* <DEDUP_REMOVED lines=16> */
.L_x_54:


//--------------------- .text._ZN17fastertransformer31rebuild_sequence_length_paddingI6__halfEEvPKT_PS2_PKii --------------------------
	.section	.text._ZN17fastertransformer31rebuild_sequence_length_paddingI6__halfEEvPKT_PS2_PKii,"ax",@progbits
	.align	128
        .global         _ZN17fastertransformer31rebuild_sequence_length_paddingI6__halfEEvPKT_PS2_PKii
        .type           _ZN17fastertransformer31rebuild_sequence_length_paddingI6__halfEEvPKT_PS2_PKii,@function
        .size           _ZN17fastertransformer31rebuild_sequence_length_paddingI6__halfEEvPKT_PS2_PKii,(.L_x_55 - _ZN17fastertransformer31rebuild_sequence_length_paddingI6__halfEEvPKT_PS2_PKii)
        .other          _ZN17fastertransformer31rebuild_sequence_length_paddingI6__halfEEvPKT_PS2_PKii,@"STO_CUDA_ENTRY STV_DEFAULT"
_ZN17fastertransformer31rebuild_sequence_length_paddingI6__halfEEvPKT_PS2_PKii:
.text._ZN17fastertransformer31rebuild_sequence_length_paddingI6__halfEEvPKT_PS2_PKii:
        /* <DEDUP_REMOVED lines=14> */
.L_x_12:
        /* <DEDUP_REMOVED lines=10> */
.L_x_13:
        /* <DEDUP_REMOVED lines=16> */
.L_x_55:


//--------------------- .text._ZN17fastertransformer31rebuild_sequence_length_paddingIfEEvPKT_PS1_PKii --------------------------
	.section	.text._ZN17fastertransformer31rebuild_sequence_length_paddingIfEEvPKT_PS1_PKii,"ax",@progbits
	.align	128
        .global         _ZN17fastertransformer31rebuild_sequence_length_paddingIfEEvPKT_PS1_PKii
        .type           _ZN17fastertransformer31rebuild_sequence_length_paddingIfEEvPKT_PS1_PKii,@function
        .size           _ZN17fastertransformer31rebuild_sequence_length_paddingIfEEvPKT_PS1_PKii,(.L_x_56 - _ZN17fastertransformer31rebuild_sequence_length_paddingIfEEvPKT_PS1_PKii)
        .other          _ZN17fastertransformer31rebuild_sequence_length_paddingIfEEvPKT_PS1_PKii,@"STO_CUDA_ENTRY STV_DEFAULT"
_ZN17fastertransformer31rebuild_sequence_length_paddingIfEEvPKT_PS1_PKii:
.text._ZN17fastertransformer31rebuild_sequence_length_paddingIfEEvPKT_PS1_PKii:
        /* <DEDUP_REMOVED lines=14> */
.L_x_14:
        /* <DEDUP_REMOVED lines=10> */
.L_x_15:
        /* <DEDUP_REMOVED lines=16> */
.L_x_56:


//--------------------- .text._ZN17fastertransformer31buildEncoderAttentionMaskKernelI6__halfEEvPT_PKii --------------------------
	.section	.text._ZN17fastertransformer31buildEncoderAttentionMaskKernelI6__halfEEvPT_PKii,"ax",@progbits
	.align	128
        .global         _ZN17fastertransformer31buildEncoderAttentionMaskKernelI6__halfEEvPT_PKii
        .type           _ZN17fastertransformer31buildEncoderAttentionMaskKernelI6__halfEEvPT_PKii,@function
        .size           _ZN17fastertransformer31buildEncoderAttentionMaskKernelI6__halfEEvPT_PKii,(.L_x_57 - _ZN17fastertransformer31buildEncoderAttentionMaskKernelI6__halfEEvPT_PKii)
        .other          _ZN17fastertransformer31buildEncoderAttentionMaskKernelI6__halfEEvPT_PKii,@"STO_CUDA_ENTRY STV_DEFAULT"
_ZN17fastertransformer31buildEncoderAttentionMaskKernelI6__halfEEvPT_PKii:
.text._ZN17fastertransformer31buildEncoderAttentionMaskKernelI6__halfEEvPT_PKii:
[----:B------:R-:W-:Y:S01]  /*0000*/  LDC R1, c[0x0][0x37c] ;  /* 0x0000df00ff017b82 */ /* 0x000fe20000000800 */
[----:B------:R-:W0:Y:S07]  /*0010*/  S2R R11, SR_TID.X ;  /* 0x00000000000b7919 */ /* 0x000e2e0000002100 */
[----:B------:R-:W1:Y:S01]  /*0020*/  LDC R3, c[0x0][0x390] ;  /* 0x0000e400ff037b82 */ /* 0x000e620000000800 */
[----:B------:R-:W2:Y:S07]  /*0030*/  S2R R9, SR_CTAID.X ;  /* 0x0000000000097919 */ /* 0x000eae0000002500 */
[----:B------:R-:W3:Y:S01]  /*0040*/  LDC.64 R4, c[0x0][0x388] ;  /* 0x0000e200ff047b82 */ /* 0x000ee20000000a00 */
[----:B-1----:R-:W-:-:S05]  /*0050*/  IMAD R0, R3, R3, RZ ;  /* 0x0000000303007224 */ /* 0x002fca00078e02ff */
[----:B0-----:R-:W-:-:S13]  /*0060*/  ISETP.GE.U32.AND P0, PT, R11, R0, PT ;  /* 0x000000000b00720c */ /* 0x001fda0003f06070 */
[----:B--23--:R-:W-:Y:S05]  /*0070*/  @P0 EXIT ;  /* 0x000000000000094d */ /* 0x00cfea0003800000 */
[----:B------:R-:W-:Y:S01]  /*0080*/  IABS R3, R3 ;  /* 0x0000000300037213 */ /* 0x000fe20000000000 */
[----:B------:R-:W0:Y:S01]  /*0090*/  LDC R12, c[0x0][0x390] ;  /* 0x0000e400ff0c7b82 */ /* 0x000e220000000800 */
[----:B------:R-:W1:Y:S01]  /*00a0*/  LDCU.64 UR4, c[0x0][0x358] ;  /* 0x00006b00ff0477ac */ /* 0x000e620008000a00 */
[----:B------:R-:W-:Y:S01]  /*00b0*/  IMAD.WIDE.U32 R4, R9, 0x4, R4 ;  /* 0x0000000409047825 */ /* 0x000fe200078e0004 */
[----:B------:R-:W2:Y:S01]  /*00c0*/  I2F.RP R8, R3 ;  /* 0x0000000300087306 */ /* 0x000ea20000209400 */
[----:B------:R-:W3:Y:S01]  /*00d0*/  LDCU UR6, c[0x0][0x360] ;  /* 0x00006c00ff0677ac */ /* 0x000ee20008000800 */
[----:B------:R-:W4:Y:S06]  /*00e0*/  LDCU.64 UR8, c[0x0][0x380] ;  /* 0x00007000ff0877ac */ /* 0x000f2c0008000a00 */
[----:B--2---:R-:W2:Y:S01]  /*00f0*/  MUFU.RCP R8, R8 ;  /* 0x0000000800087308 */ /* 0x004ea20000001000 */
[----:B-1----:R1:W5:Y:S01]  /*0100*/  LDG.E R2, desc[UR4][R4.64] ;  /* 0x0000000404027981 */ /* 0x002362000c1e1900 */
[----:B0-----:R-:W-:-:S02]  /*0110*/  ISETP.NE.AND P0, PT, R12, RZ, PT ;  /* 0x000000ff0c00720c */ /* 0x001fc40003f05270 */
[----:B-1----:R-:W-:Y:S01]  /*0120*/  IABS R4, R12 ;  /* 0x0000000c00047213 */ /* 0x002fe20000000000 */
[----:B--2---:R-:W-:-:S04]  /*0130*/  VIADD R6, R8, 0xffffffe ;  /* 0x0ffffffe08067836 */ /* 0x004fc80000000000 */
[----:B------:R0:W1:Y:S02]  /*0140*/  F2I.FTZ.U32.TRUNC.NTZ R7, R6 ;  /* 0x0000000600077305 */ /* 0x000064000021f000 */
[----:B0-----:R-:W-:Y:S02]  /*0150*/  IMAD.MOV.U32 R6, RZ, RZ, RZ ;  /* 0x000000ffff067224 */ /* 0x001fe400078e00ff */
[----:B-1----:R-:W-:-:S04]  /*0160*/  IMAD.MOV R10, RZ, RZ, -R7 ;  /* 0x000000ffff0a7224 */ /* 0x002fc800078e0a07 */
[----:B------:R-:W-:-:S04]  /*0170*/  IMAD R5, R10, R3, RZ ;  /* 0x000000030a057224 */ /* 0x000fc800078e02ff */
[----:B------:R-:W-:-:S04]  /*0180*/  IMAD.HI.U32 R8, R7, R5, R6 ;  /* 0x0000000507087227 */ /* 0x000fc800078e0006 */
[----:B------:R-:W-:Y:S02]  /*0190*/  IMAD.MOV.U32 R7, RZ, RZ, R11 ;  /* 0x000000ffff077224 */ /* 0x000fe400078e000b */
[----:B------:R-:W-:Y:S02]  /*01a0*/  IMAD R6, R0, R9, RZ ;  /* 0x0000000900067224 */ /* 0x000fe400078e02ff */
[----:B---34-:R-:W-:-:S07]  /*01b0*/  IMAD.MOV.U32 R11, RZ, RZ, R4 ;  /* 0x000000ffff0b7224 */ /* 0x018fce00078e0004 */
.L_x_16:
[----:B0-----:R-:W-:Y:S02]  /*01c0*/  IABS R5, R7 ;  /* 0x0000000700057213 */ /* 0x001fe40000000000 */
[----:B------:R-:W-:-:S03]  /*01d0*/  ISETP.GE.AND P2, PT, R7, RZ, PT ;  /* 0x000000ff0700720c */ /* 0x000fc60003f46270 */
[----:B------:R-:W-:-:S05]  /*01e0*/  IMAD.HI.U32 R4, R8, R5, RZ ;  /* 0x0000000508047227 */ /* 0x000fca00078e00ff */
[----:B------:R-:W-:-:S05]  /*01f0*/  IADD3 R4, PT, PT, -R4, RZ, RZ ;  /* 0x000000ff04047210 */ /* 0x000fca0007ffe1ff */
[----:B------:R-:W-:-:S05]  /*0200*/  IMAD R4, R11, R4, R5 ;  /* 0x000000040b047224 */ /* 0x000fca00078e0205 */
[----:B------:R-:W-:-:S13]  /*0210*/  ISETP.GT.U32.AND P1, PT, R3, R4, PT ;  /* 0x000000040300720c */ /* 0x000fda0003f24070 */
[----:B------:R-:W-:-:S05]  /*0220*/  @!P1 IMAD.IADD R4, R4, 0x1, -R11 ;  /* 0x0000000104049824 */ /* 0x000fca00078e0a0b */
[----:B------:R-:W-:-:S13]  /*0230*/  ISETP.GT.U32.AND P1, PT, R3, R4, PT ;  /* 0x000000040300720c */ /* 0x000fda0003f24070 */
[----:B------:R-:W-:-:S05]  /*0240*/  @!P1 IMAD.IADD R4, R4, 0x1, -R11 ;  /* 0x0000000104049824 */ /* 0x000fca00078e0a0b */
[----:B------:R-:W-:Y:S02]  /*0250*/  @!P2 IADD3 R4, PT, PT, -R4, RZ, RZ ;  /* 0x000000ff0404a210 */ /* 0x000fe40007ffe1ff */
[----:B------:R-:W-:Y:S02]  /*0260*/  @!P0 LOP3.LUT R4, RZ, R12, RZ, 0x33, !PT ;  /* 0x0000000cff048212 */ /* 0x000fe400078e33ff */
[----:B------:R-:W-:Y:S02]  /*0270*/  IADD3 R5, P2, PT, R6, R7, RZ ;  /* 0x0000000706057210 */ /* 0x000fe40007f5e0ff */
[----:B-----5:R-:W-:Y:S02]  /*0280*/  ISETP.GE.AND P1, PT, R4, R2, PT ;  /* 0x000000020400720c */ /* 0x020fe40003f26270 */
[C---:B------:R-:W-:Y:S01]  /*0290*/  LEA.HI.X.SX32 R10, R7.reuse, RZ, 0x1, P2 ;  /* 0x000000ff070a7211 */ /* 0x040fe200010f0eff */
[----:B------:R-:W-:Y:S01]  /*02a0*/  VIADD R7, R7, UR6 ;  /* 0x0000000607077c36 */ /* 0x000fe20008000000 */
[----:B------:R-:W-:-:S04]  /*02b0*/  LEA R4, P2, R5, UR8, 0x1 ;  /* 0x0000000805047c11 */ /* 0x000fc8000f8408ff */
[----:B------:R-:W-:-:S05]  /*02c0*/  LEA.HI.X R5, R5, UR9, R10, 0x1, P2 ;  /* 0x0000000905057c11 */ /* 0x000fca00090f0c0a */
[----:B------:R-:W-:-:S05]  /*02d0*/  @!P1 HADD2 R9, -RZ.H0_H0, 1, 1 ;  /* 0x3c003c00ff099430 */ /* 0x000fca0000000900 */
[----:B------:R-:W-:Y:S02]  /*02e0*/  @P1 PRMT R9, RZ, 0x7610, R9 ;  /* 0x00007610ff091816 */ /* 0x000fe40000000009 */
[----:B------:R-:W-:-:S03]  /*02f0*/  ISETP.GE.AND P1, PT, R7, R0, PT ;  /* 0x000000000700720c */ /* 0x000fc60003f26270 */
[----:B------:R0:W-:Y:S10]  /*0300*/  STG.E.U16 desc[UR4][R4.64], R9 ;  /* 0x0000000904007986 */ /* 0x0001f4000c101504 */
[----:B------:R-:W-:Y:S05]  /*0310*/  @!P1 BRA `(.L_x_16) ;  /* 0xfffffffc00a89947 */ /* 0x000fea000383ffff */
[----:B------:R-:W-:Y:S05]  /*0320*/  EXIT ;  /* 0x000000000000794d */ /* 0x000fea0003800000 */
.L_x_17:
        /* <DEDUP_REMOVED lines=13> */
.L_x_57:


//--------------------- .text._ZN17fastertransformer31buildEncoderAttentionMaskKernelIfEEvPT_PKii --------------------------
	.section	.text._ZN17fastertransformer31buildEncoderAttentionMaskKernelIfEEvPT_PKii,"ax",@progbits
	.align	128
        .global         _ZN17fastertransformer31buildEncoderAttentionMaskKernelIfEEvPT_PKii
        .type           _ZN17fastertransformer31buildEncoderAttentionMaskKernelIfEEvPT_PKii,@function
        .size           _ZN17fastertransformer31buildEncoderAttentionMaskKernelIfEEvPT_PKii,(.L_x_58 - _ZN17fastertransformer31buildEncoderAttentionMaskKernelIfEEvPT_PKii)
        .other          _ZN17fastertransformer31buildEncoderAttentionMaskKernelIfEEvPT_PKii,@"STO_CUDA_ENTRY STV_DEFAULT"
_ZN17fastertransformer31buildEncoderAttentionMaskKernelIfEEvPT_PKii:
.text._ZN17fastertransformer31buildEncoderAttentionMaskKernelIfEEvPT_PKii:
        /* <DEDUP_REMOVED lines=9> */
[----:B------:R-:W0:Y:S01]  /*0090*/  LDCU.64 UR4, c[0x0][0x358] ;  /* 0x00006b00ff0477ac */ /* 0x000e220008000a00 */
[----:B------:R-:W1:Y:S01]  /*00a0*/  LDC R4, c[0x0][0x390] ;  /* 0x0000e400ff047b82 */ /* 0x000e620000000800 */
[----:B------:R-:W-:Y:S01]  /*00b0*/  IMAD.WIDE.U32 R6, R11, 0x4, R6 ;  /* 0x000000040b067825 */ /* 0x000fe200078e0006 */
[----:B------:R-:W2:Y:S01]  /*00c0*/  I2F.RP R5, R3 ;  /* 0x0000000300057306 */ /* 0x000ea20000209400 */
[----:B------:R-:W3:Y:S01]  /*00d0*/  LDCU UR6, c[0x0][0x360] ;  /* 0x00006c00ff0677ac */ /* 0x000ee20008000800 */
[----:B------:R-:W4:Y:S06]  /*00e0*/  LDCU.64 UR8, c[0x0][0x380] ;  /* 0x00007000ff0877ac */ /* 0x000f2c0008000a00 */
[----:B--2---:R-:W2:Y:S01]  /*00f0*/  MUFU.RCP R5, R5 ;  /* 0x0000000500057308 */ /* 0x004ea20000001000 */
[----:B0-----:R0:W5:Y:S01]  /*0100*/  LDG.E R2, desc[UR4][R6.64] ;  /* 0x0000000406027981 */ /* 0x001162000c1e1900 */
[----:B------:R-:W-:Y:S01]  /*0110*/  ISETP.NE.AND P0, PT, R10, RZ, PT ;  /* 0x000000ff0a00720c */ /* 0x000fe20003f05270 */
[----:B--2---:R-:W-:-:S02]  /*0120*/  VIADD R8, R5, 0xffffffe ;  /* 0x0ffffffe05087836 */ /* 0x004fc40000000000 */
[----:B------:R-:W-:Y:S01]  /*0130*/  IMAD R5, R0, R11, RZ ;  /* 0x0000000b00057224 */ /* 0x000fe200078e02ff */
[----:B------:R-:W-:Y:S02]  /*0140*/  LOP3.LUT R11, RZ, R10, RZ, 0x33, !PT ;  /* 0x0000000aff0b7212 */ /* 0x000fe400078e33ff */
[----:B------:R2:W3:Y:S02]  /*0150*/  F2I.FTZ.U32.TRUNC.NTZ R9, R8 ;  /* 0x0000000800097305 */ /* 0x0004e4000021f000 */
[----:B--2---:R-:W-:Y:S02]  /*0160*/  IMAD.MOV.U32 R8, RZ, RZ, RZ ;  /* 0x000000ffff087224 */ /* 0x004fe400078e00ff */
[----:B---3--:R-:W-:-:S04]  /*0170*/  IMAD.MOV R12, RZ, RZ, -R9 ;  /* 0x000000ffff0c7224 */ /* 0x008fc800078e0a09 */
[----:B0-----:R-:W-:-:S04]  /*0180*/  IMAD R7, R12, R3, RZ ;  /* 0x000000030c077224 */ /* 0x001fc800078e02ff */
[----:B------:R-:W-:-:S04]  /*0190*/  IMAD.HI.U32 R9, R9, R7, R8 ;  /* 0x0000000709097227 */ /* 0x000fc800078e0008 */
[----:B-1--4-:R-:W-:-:S07]  /*01a0*/  IMAD.MOV.U32 R8, RZ, RZ, R13 ;  /* 0x000000ffff087224 */ /* 0x012fce00078e000d */
.L_x_18:
[----:B------:R-:W-:Y:S02]  /*01b0*/  IABS R10, R8 ;  /* 0x00000008000a7213 */ /* 0x000fe40000000000 */
[----:B0-----:R-:W-:Y:S02]  /*01c0*/  IABS R13, R4 ;  /* 0x00000004000d7213 */ /* 0x001fe40000000000 */
[----:B------:R-:W-:Y:S01]  /*01d0*/  ISETP.GE.AND P2, PT, R8, RZ, PT ;  /* 0x000000ff0800720c */ /* 0x000fe20003f46270 */
[----:B------:R-:W-:-:S04]  /*01e0*/  IMAD.HI.U32 R6, R9, R10, RZ ;  /* 0x0000000a09067227 */ /* 0x000fc800078e00ff */
[----:B------:R-:W-:-:S04]  /*01f0*/  IMAD.MOV R7, RZ, RZ, -R6 ;  /* 0x000000ffff077224 */ /* 0x000fc800078e0a06 */
[----:B------:R-:W-:-:S05]  /*0200*/  IMAD R6, R13, R7, R10 ;  /* 0x000000070d067224 */ /* 0x000fca00078e020a */
[----:B------:R-:W-:-:S13]  /*0210*/  ISETP.GT.U32.AND P1, PT, R3, R6, PT ;  /* 0x000000060300720c */ /* 0x000fda0003f24070 */
[----:B------:R-:W-:-:S05]  /*0220*/  @!P1 IMAD.IADD R6, R6, 0x1, -R13 ;  /* 0x0000000106069824 */ /* 0x000fca00078e0a0d */
[----:B------:R-:W-:-:S13]  /*0230*/  ISETP.GT.U32.AND P1, PT, R3, R6, PT ;  /* 0x000000060300720c */ /* 0x000fda0003f24070 */
[----:B------:R-:W-:Y:S01]  /*0240*/  @!P1 IMAD.IADD R6, R6, 0x1, -R13 ;  /* 0x0000000106069824 */ /* 0x000fe200078e0a0d */
[----:B------:R-:W-:-:S03]  /*0250*/  IADD3 R10, P1, PT, R5, R8, RZ ;  /* 0x00000008050a7210 */ /* 0x000fc60007f3e0ff */
[----:B------:R-:W-:Y:S01]  /*0260*/  @!P2 IMAD.MOV R6, RZ, RZ, -R6 ;  /* 0x000000ffff06a224 */ /* 0x000fe200078e0a06 */
[C---:B------:R-:W-:Y:S01]  /*0270*/  LEA.HI.X.SX32 R13, R8.reuse, RZ, 0x1, P1 ;  /* 0x000000ff080d7211 */ /* 0x040fe200008f0eff */
[----:B------:R-:W-:-:S03]  /*0280*/  VIADD R8, R8, UR6 ;  /* 0x0000000608087c36 */ /* 0x000fc60008000000 */
[----:B------:R-:W-:Y:S02]  /*0290*/  SEL R7, R11, R6, !P0 ;  /* 0x000000060b077207 */ /* 0x000fe40004000000 */
[C---:B------:R-:W-:Y:S02]  /*02a0*/  LEA R6, P2, R10.reuse, UR8, 0x2 ;  /* 0x000000080a067c11 */ /* 0x040fe4000f8410ff */
[----:B-----5:R-:W-:Y:S02]  /*02b0*/  ISETP.GE.AND P1, PT, R7, R2, PT ;  /* 0x000000020700720c */ /* 0x020fe40003f26270 */
[----:B------:R-:W-:Y:S02]  /*02c0*/  LEA.HI.X R7, R10, UR9, R13, 0x2, P2 ;  /* 0x000000090a077c11 */ /* 0x000fe400090f140d */
[----:B------:R-:W-:Y:S02]  /*02d0*/  FSEL R13, RZ, 1, P1 ;  /* 0x3f800000ff0d7808 */ /* 0x000fe40000800000 */
[----:B------:R-:W-:-:S03]  /*02e0*/  ISETP.GE.AND P1, PT, R8, R0, PT ;  /* 0x000000000800720c */ /* 0x000fc60003f26270 */
[----:B------:R0:W-:Y:S10]  /*02f0*/  STG.E desc[UR4][R6.64], R13 ;  /* 0x0000000d06007986 */ /* 0x0001f4000c101904 */
[----:B------:R-:W-:Y:S05]  /*0300*/  @!P1 BRA `(.L_x_18) ;  /* 0xfffffffc00a89947 */ /* 0x000fea000383ffff */
[----:B------:R-:W-:Y:S05]  /*0310*/  EXIT ;  /* 0x000000000000794d */ /* 0x000fea0003800000 */
.L_x_19:
        /* <DEDUP_REMOVED lines=14> */
.L_x_58:


//--------------------- .text._ZN17fastertransformer25getTrtPaddingOffsetKernelEPiPKiii --------------------------
	.section	.text._ZN17fastertransformer25getTrtPaddingOffsetKernelEPiPKiii,"ax",@progbits
	.align	128
        .global         _ZN17fastertransformer25getTrtPaddingOffsetKernelEPiPKiii
        .type           _ZN17fastertransformer25getTrtPaddingOffsetKernelEPiPKiii,@function
        .size           _ZN17fastertransformer25getTrtPaddingOffsetKernelEPiPKiii,(.L_x_59 - _ZN17fastertransformer25getTrtPaddingOffsetKernelEPiPKiii)
        .other          _ZN17fastertransformer25getTrtPaddingOffsetKernelEPiPKiii,@"STO_CUDA_ENTRY STV_DEFAULT"
_ZN17fastertransformer25getTrtPaddingOffsetKernelEPiPKiii:
.text._ZN17fastertransformer25getTrtPaddingOffsetKernelEPiPKiii:
[----:B------:R-:W-:Y:S01]  /*0000*/  LDC R1, c[0x0][0x37c] ;  /* 0x0000df00ff017b82 */ /* 0x000fe20000000800 */
[----:B------:R-:W0:Y:S01]  /*0010*/  S2R R0, SR_TID.X ;  /* 0x0000000000007919 */ /* 0x000e220000002100 */
[----:B------:R-:W1:Y:S01]  /*0020*/  LDCU.64 UR16, c[0x0][0x358] ;  /* 0x00006b00ff1077ac */ /* 0x000e620008000a00 */
[----:B------:R-:W-:Y:S01]  /*0030*/  BSSY.RECONVERGENT B0, `(.L_x_20) ;  /* 0x0000085000007945 */ /* 0x000fe20003800200 */
[----:B0-----:R-:W-:-:S13]  /*0040*/  ISETP.NE.AND P0, PT, R0, RZ, PT ;  /* 0x000000ff0000720c */ /* 0x001fda0003f05270 */
[----:B-1----:R-:W-:Y:S05]  /*0050*/  @P0 BRA `(.L_x_21) ;  /* 0x0000000800080947 */ /* 0x002fea0003800000 */
[----:B------:R-:W0:Y:S01]  /*0060*/  LDC R18, c[0x0][0x390] ;  /* 0x0000e400ff127b82 */ /* 0x000e220000000800 */
[----:B------:R-:W-:-:S07]  /*0070*/  UMOV UR4, 0x400 ;  /* 0x0000040000047882 */ /* 0x000fce0000000000 */
[----:B------:R-:W1:Y:S01]  /*0080*/  S2UR UR5, SR_CgaCtaId ;  /* 0x00000000000579c3 */ /* 0x000e620000008800 */
[----:B0-----:R-:W-:Y:S01]  /*0090*/  ISETP.GE.AND P0, PT, R18, 0x1, PT ;  /* 0x000000011200780c */ /* 0x001fe20003f06270 */
[----:B-1----:R-:W-:-:S09]  /*00a0*/  ULEA UR4, UR5, UR4, 0x18 ;  /* 0x0000000405047291 */ /* 0x002fd2000f8ec0ff */
[----:B------:R-:W-:Y:S03]  /*00b0*/  STS [UR4], RZ ;  /* 0x000000ffff007988 */ /* 0x000fe60008000804 */
[----:B------:R-:W-:Y:S05]  /*00c0*/  @!P0 BRA `(.L_x_21) ;  /* 0x0000000400ec8947 */ /* 0x000fea0003800000 */
[C---:B------:R-:W-:Y:S01]  /*00d0*/  ISETP.GE.U32.AND P1, PT, R18.reuse, 0x8, PT ;  /* 0x000000081200780c */ /* 0x040fe20003f26070 */
[----:B------:R-:W-:Y:S01]  /*00e0*/  IMAD.MOV.U32 R19, RZ, RZ, RZ ;  /* 0x000000ffff137224 */ /* 0x000fe200078e00ff */
[----:B------:R-:W-:-:S04]  /*00f0*/  LOP3.LUT R23, R18, 0x7, RZ, 0xc0, !PT ;  /* 0x0000000712177812 */ /* 0x000fc800078ec0ff */
[----:B------:R-:W-:-:S07]  /*0100*/  ISETP.NE.AND P0, PT, R23, RZ, PT ;  /* 0x000000ff1700720c */ /* 0x000fce0003f05270 */
[----:B------:R-:W-:Y:S06]  /*0110*/  @!P1 BRA `(.L_x_22) ;  /* 0x0000000000f89947 */ /* 0x000fec0003800000 */
[----:B------:R-:W0:Y:S01]  /*0120*/  LDCU.64 UR6, c[0x0][0x388] ;  /* 0x00007100ff0677ac */ /* 0x000e220008000a00 */
[----:B------:R-:W-:Y:S01]  /*0130*/  LOP3.LUT R19, R18, 0x7ffffff8, RZ, 0xc0, !PT ;  /* 0x7ffffff812137812 */ /* 0x000fe200078ec0ff */
[----:B------:R-:W1:Y:S04]  /*0140*/  LDCU UR5, c[0x0][0x394] ;  /* 0x00007280ff0577ac */ /* 0x000e680008000800 */
[----:B------:R-:W-:Y:S01]  /*0150*/  IMAD.MOV R20, RZ, RZ, -R19 ;  /* 0x000000ffff147224 */ /* 0x000fe200078e0a13 */
[----:B------:R-:W2:Y:S01]  /*0160*/  LDCU UR15, c[0x0][0x394] ;  /* 0x00007280ff0f77ac */ /* 0x000ea20008000800 */
[----:B------:R-:W-:Y:S02]  /*0170*/  UIADD3 UR14, UPT, UPT, UR4, 0x20, URZ ;  /* 0x00000020040e7890 */ /* 0x000fe4000fffe0ff */
[----:B0-----:R-:W-:-:S02]  /*0180*/  UIADD3 UR6, UP0, UPT, UR6, 0x10, URZ ;  /* 0x0000001006067890 */ /* 0x001fc4000ff1e0ff */
[----:B-1----:R-:W-:Y:S02]  /*0190*/  USHF.L.U32 UR8, UR5, 0x1, URZ ;  /* 0x0000000105087899 */ /* 0x002fe400080006ff */
[----:B------:R-:W-:Y:S02]  /*01a0*/  USHF.L.U32 UR9, UR5, 0x3, URZ ;  /* 0x0000000305097899 */ /* 0x000fe400080006ff */
[----:B------:R-:W-:Y:S01]  /*01b0*/  IMAD.U32 R2, RZ, RZ, UR6 ;  /* 0x00000006ff027e24 */ /* 0x000fe2000f8e00ff */
[----:B------:R-:W-:Y:S01]  /*01c0*/  UIMAD UR10, UR5, 0x3, URZ ;  /* 0x00000003050a78a4 */ /* 0x000fe2000f8e02ff */
[----:B--2---:R-:W-:Y:S01]  /*01d0*/  MOV R16, UR15 ;  /* 0x0000000f00107c02 */ /* 0x004fe20008000f00 */
[----:B------:R-:W-:Y:S01]  /*01e0*/  USHF.L.U32 UR11, UR5, 0x2, URZ ;  /* 0x00000002050b7899 */ /* 0x000fe200080006ff */
[----:B------:R-:W-:Y:S01]  /*01f0*/  MOV R4, UR8 ;  /* 0x0000000800047c02 */ /* 0x000fe20008000f00 */
[----:B------:R-:W-:Y:S01]  /*0200*/  UIMAD UR12, UR5, 0x5, URZ ;  /* 0x00000005050c78a4 */ /* 0x000fe2000f8e02ff */
[----:B------:R-:W-:Y:S01]  /*0210*/  IMAD.U32 R21, RZ, RZ, UR9 ;  /* 0x00000009ff157e24 */ /* 0x000fe2000f8e00ff */
[----:B------:R-:W-:Y:S01]  /*0220*/  UIMAD UR13, UR5, 0x6, URZ ;  /* 0x00000006050d78a4 */ /* 0x000fe2000f8e02ff */
[----:B------:R-:W-:Y:S01]  /*0230*/  IMAD.U32 R6, RZ, RZ, UR10 ;  /* 0x0000000aff067e24 */ /* 0x000fe2000f8e00ff */
[----:B------:R-:W-:Y:S01]  /*0240*/  UIADD3.X UR7, UPT, UPT, URZ, UR7, URZ, UP0, !UPT ;  /* 0x00000007ff077290 */ /* 0x000fe200087fe4ff */
[----:B------:R-:W-:Y:S01]  /*0250*/  IMAD.U32 R8, RZ, RZ, UR11 ;  /* 0x0000000bff087e24 */ /* 0x000fe2000f8e00ff */
[----:B------:R-:W-:Y:S01]  /*0260*/  UIMAD UR5, UR5, 0x7, URZ ;  /* 0x00000007050578a4 */ /* 0x000fe2000f8e02ff */
[----:B------:R-:W-:Y:S01]  /*0270*/  MOV R10, UR12 ;  /* 0x0000000c000a7c02 */ /* 0x000fe20008000f00 */
[----:B------:R-:W-:-:S02]  /*0280*/  IMAD.U32 R12, RZ, RZ, UR13 ;  /* 0x0000000dff0c7e24 */ /* 0x000fc4000f8e00ff */
[----:B------:R-:W-:Y:S02]  /*0290*/  MOV R3, UR7 ;  /* 0x0000000700037c02 */ /* 0x000fe40008000f00 */
[----:B------:R-:W-:-:S07]  /*02a0*/  IMAD.U32 R14, RZ, RZ, UR5 ;  /* 0x00000005ff0e7e24 */ /* 0x000fce000f8e00ff */
.L_x_23:
[----:B------:R-:W2:Y:S04]  /*02b0*/  LDG.E R5, desc[UR16][R2.64+-0x10] ;  /* 0xfffff01002057981 */ /* 0x000ea8000c1e1900 */
[----:B------:R-:W3:Y:S04]  /*02c0*/  LDG.E R7, desc[UR16][R2.64+-0x8] ;  /* 0xfffff81002077981 */ /* 0x000ee8000c1e1900 */
[----:B------:R-:W4:Y:S04]  /*02d0*/  LDG.E R9, desc[UR16][R2.64+-0x4] ;  /* 0xfffffc1002097981 */ /* 0x000f28000c1e1900 */
[----:B------:R-:W5:Y:S04]  /*02e0*/  LDG.E R11, desc[UR16][R2.64] ;  /* 0x00000010020b7981 */ /* 0x000f68000c1e1900 */
[----:B------:R-:W5:Y:S04]  /*02f0*/  LDG.E R13, desc[UR16][R2.64+0x4] ;  /* 0x00000410020d7981 */ /* 0x000f68000c1e1900 */
[----:B------:R-:W5:Y:S04]  /*0300*/  LDG.E R25, desc[UR16][R2.64+0x8] ;  /* 0x0000081002197981 */ /* 0x000f68000c1e1900 */
[----:B------:R-:W5:Y:S04]  /*0310*/  LDG.E R15, desc[UR16][R2.64+0xc] ;  /* 0x00000c10020f7981 */ /* 0x000f68000c1e1900 */
[----:B------:R0:W5:Y:S01]  /*0320*/  LDG.E R17, desc[UR16][R2.64+-0xc] ;  /* 0xfffff41002117981 */ /* 0x000162000c1e1900 */
[----:B------:R-:W-:-:S03]  /*0330*/  IADD3 R20, PT, PT, R20, 0x8, RZ ;  /* 0x0000000814147810 */ /* 0x000fc60007ffe0ff */
[----:B------:R-:W2:Y:S04]  /*0340*/  LDS R22, [UR14+-0x20] ;  /* 0xffffe00eff167984 */ /* 0x000ea80008000800 */
[----:B------:R1:W-:Y:S01]  /*0350*/  STS [UR14+0x20], R21 ;  /* 0x00002015ff007988 */ /* 0x0003e2000800080e */
[----:B0-----:R-:W-:-:S05]  /*0360*/  IADD3 R2, P1, PT, R2, 0x20, RZ ;  /* 0x0000002002027810 */ /* 0x001fca0007f3e0ff */
[----:B------:R-:W-:Y:S01]  /*0370*/  IMAD.X R3, RZ, RZ, R3, P1 ;  /* 0x000000ffff037224 */ /* 0x000fe200008e0603 */
[----:B------:R-:W-:Y:S01]  /*0380*/  ISETP.NE.AND P1, PT, R20, RZ, PT ;  /* 0x000000ff1400720c */ /* 0x000fe20003f25270 */
[----:B-1----:R-:W-:Y:S02]  /*0390*/  VIADD R21, R21, UR9 ;  /* 0x0000000915157c36 */ /* 0x002fe40008000000 */
[----:B--2---:R-:W-:Y:S02]  /*03a0*/  IMAD.IADD R22, R22, 0x1, R5 ;  /* 0x0000000116167824 */ /* 0x004fe400078e0205 */
[----:B---3--:R-:W-:-:S03]  /*03b0*/  IMAD.IADD R5, R7, 0x1, R4 ;  /* 0x0000000107057824 */ /* 0x008fc600078e0204 */
[----:B------:R-:W-:Y:S01]  /*03c0*/  STS [UR14+-0x1c], R22 ;  /* 0xffffe416ff007988 */ /* 0x000fe2000800080e */
[----:B----4-:R-:W-:Y:S01]  /*03d0*/  IADD3 R7, PT, PT, R9, R6, RZ ;  /* 0x0000000609077210 */ /* 0x010fe20007ffe0ff */
[----:B-----5:R-:W-:-:S04]  /*03e0*/  IMAD.IADD R9, R11, 0x1, R8 ;  /* 0x000000010b097824 */ /* 0x020fc800078e0208 */
[----:B------:R0:W-:Y:S01]  /*03f0*/  STS.128 [UR14+-0x10], R4 ;  /* 0xfffff004ff007988 */ /* 0x0001e20008000c0e */
[----:B------:R-:W-:Y:S01]  /*0400*/  IMAD.IADD R11, R13, 0x1, R10 ;  /* 0x000000010d0b7824 */ /* 0x000fe200078e020a */
[----:B------:R-:W-:-:S04]  /*0410*/  IADD3 R13, PT, PT, R25, R12, RZ ;  /* 0x0000000c190d7210 */ /* 0x000fc80007ffe0ff */
[----:B------:R1:W-:Y:S01]  /*0420*/  STS.128 [UR14], R8 ;  /* 0x00000008ff007988 */ /* 0x0003e20008000c0e */
[----:B------:R-:W-:Y:S02]  /*0430*/  IMAD.IADD R15, R15, 0x1, R14 ;  /* 0x000000010f0f7824 */ /* 0x000fe400078e020e */
[----:B0-----:R-:W-:Y:S02]  /*0440*/  VIADD R4, R4, UR9 ;  /* 0x0000000904047c36 */ /* 0x001fe40008000000 */
[----:B------:R-:W-:Y:S01]  /*0450*/  IMAD.IADD R17, R17, 0x1, R16 ;  /* 0x0000000111117824 */ /* 0x000fe200078e0210 */
[----:B------:R-:W-:Y:S01]  /*0460*/  STS.128 [UR14+0x10], R12 ;  /* 0x0000100cff007988 */ /* 0x000fe20008000c0e */
[----:B------:R-:W-:-:S03]  /*0470*/  VIADD R6, R6, UR9 ;  /* 0x0000000906067c36 */ /* 0x000fc60008000000 */
[----:B------:R0:W-:Y:S01]  /*0480*/  STS.64 [UR14+-0x18], R16 ;  /* 0xffffe810ff007988 */ /* 0x0001e20008000a0e */
[----:B------:R-:W-:Y:S01]  /*0490*/  UIADD3 UR14, UPT, UPT, UR14, 0x40, URZ ;  /* 0x000000400e0e7890 */ /* 0x000fe2000fffe0ff */
[----:B-1----:R-:W-:Y:S01]  /*04a0*/  IADD3 R8, PT, PT, R8, UR9, RZ ;  /* 0x0000000908087c10 */ /* 0x002fe2000fffe0ff */
[----:B------:R-:W-:Y:S01]  /*04b0*/  VIADD R10, R10, UR9 ;  /* 0x000000090a0a7c36 */ /* 0x000fe20008000000 */
[----:B0-----:R-:W-:Y:S01]  /*04c0*/  IADD3 R16, PT, PT, R16, UR9, RZ ;  /* 0x0000000910107c10 */ /* 0x001fe2000fffe0ff */
[----:B------:R-:W-:Y:S01]  /*04d0*/  VIADD R12, R12, UR9 ;  /* 0x000000090c0c7c36 */ /* 0x000fe20008000000 */
[----:B------:R-:W-:Y:S01]  /*04e0*/  IADD3 R14, PT, PT, R14, UR9, RZ ;  /* 0x000000090e0e7c10 */ /* 0x000fe2000fffe0ff */
[----:B------:R-:W-:Y:S06]  /*04f0*/  @P1 BRA `(.L_x_23) ;  /* 0xfffffffc006c1947 */ /* 0x000fec000383ffff */
.L_x_22:
[----:B------:R-:W-:Y:S05]  /*0500*/  @!P0 BRA `(.L_x_21) ;  /* 0x0000000000dc8947 */ /* 0x000fea0003800000 */
[----:B------:R-:W-:Y:S02]  /*0510*/  ISETP.GE.U32.AND P0, PT, R23, 0x4, PT ;  /* 0x000000041700780c */ /* 0x000fe40003f06070 */
[----:B------:R-:W-:-:S04]  /*0520*/  LOP3.LUT R14, R18, 0x3, RZ, 0xc0, !PT ;  /* 0x00000003120e7812 */ /* 0x000fc800078ec0ff */
[----:B------:R-:W-:-:S07]  /*0530*/  ISETP.NE.AND P1, PT, R14, RZ, PT ;  /* 0x000000ff0e00720c */ /* 0x000fce0003f25270 */
[----:B------:R-:W-:Y:S06]  /*0540*/  @!P0 BRA `(.L_x_24) ;  /* 0x0000000000588947 */ /* 0x000fec0003800000 */
[----:B------:R-:W0:Y:S01]  /*0550*/  LDC.64 R8, c[0x0][0x388] ;  /* 0x0000e200ff087b82 */ /* 0x000e220000000a00 */
[----:B------:R-:W-:-:S05]  /*0560*/  LEA R10, R19, UR4, 0x3 ;  /* 0x00000004130a7c11 */ /* 0x000fca000f8e18ff */
[----:B------:R-:W1:Y:S02]  /*0570*/  LDS R3, [R10] ;  /* 0x000000000a037984 */ /* 0x000e640000000800 */
[----:B------:R-:W2:Y:S01]  /*0580*/  LDC R15, c[0x0][0x394] ;  /* 0x0000e500ff0f7b82 */ /* 0x000ea20000000800 */
[----:B0-----:R-:W-:-:S05]  /*0590*/  IMAD.WIDE.U32 R8, R19, 0x4, R8 ;  /* 0x0000000413087825 */ /* 0x001fca00078e0008 */
[----:B------:R-:W1:Y:S04]  /*05a0*/  LDG.E R12, desc[UR16][R8.64] ;  /* 0x00000010080c7981 */ /* 0x000e68000c1e1900 */
[----:B------:R-:W3:Y:S04]  /*05b0*/  LDG.E R5, desc[UR16][R8.64+0x4] ;  /* 0x0000041008057981 */ /* 0x000ee8000c1e1900 */
[----:B------:R-:W4:Y:S04]  /*05c0*/  LDG.E R7, desc[UR16][R8.64+0x8] ;  /* 0x0000081008077981 */ /* 0x000f28000c1e1900 */
[----:B------:R-:W5:Y:S01]  /*05d0*/  LDG.E R13, desc[UR16][R8.64+0xc] ;  /* 0x00000c10080d7981 */ /* 0x000f62000c1e1900 */
[C---:B--2---:R-:W-:Y:S01]  /*05e0*/  IMAD R2, R19.reuse, R15, R15 ;  /* 0x0000000f13027224 */ /* 0x044fe200078e020f */
[----:B------:R-:W-:-:S03]  /*05f0*/  IADD3 R19, PT, PT, R19, 0x4, RZ ;  /* 0x0000000413137810 */ /* 0x000fc60007ffe0ff */
[----:B------:R-:W-:-:S05]  /*0600*/  IMAD.IADD R4, R2, 0x1, R15 ;  /* 0x0000000102047824 */ /* 0x000fca00078e020f */
[----:B------:R-:W-:-:S05]  /*0610*/  IADD3 R6, PT, PT, R4, R15, RZ ;  /* 0x0000000f04067210 */ /* 0x000fca0007ffe0ff */
[----:B------:R-:W-:-:S05]  /*0620*/  IMAD.IADD R15, R6, 0x1, R15 ;  /* 0x00000001060f7824 */ /* 0x000fca00078e020f */
[----:B------:R0:W-:Y:S01]  /*0630*/  STS [R10+0x20], R15 ;  /* 0x0000200f0a007388 */ /* 0x0001e20000000800 */
[----:B-1----:R-:W-:Y:S01]  /*0640*/  IMAD.IADD R11, R3, 0x1, R12 ;  /* 0x00000001030b7824 */ /* 0x002fe200078e020c */
[----:B---3--:R-:W-:-:S04]  /*0650*/  IADD3 R3, PT, PT, R2, R5, RZ ;  /* 0x0000000502037210 */ /* 0x008fc80007ffe0ff */
[----:B------:R0:W-:Y:S01]  /*0660*/  STS [R10+0x4], R11 ;  /* 0x0000040b0a007388 */ /* 0x0001e20000000800 */
[----:B----4-:R-:W-:-:S03]  /*0670*/  IADD3 R5, PT, PT, R4, R7, RZ ;  /* 0x0000000704057210 */ /* 0x010fc60007ffe0ff */
[----:B------:R0:W-:Y:S01]  /*0680*/  STS.64 [R10+0x8], R2 ;  /* 0x000008020a007388 */ /* 0x0001e20000000a00 */
[----:B-----5:R-:W-:-:S05]  /*0690*/  IMAD.IADD R7, R6, 0x1, R13 ;  /* 0x0000000106077824 */ /* 0x020fca00078e020d */
[----:B------:R0:W-:Y:S02]  /*06a0*/  STS.128 [R10+0x10], R4 ;  /* 0x000010040a007388 */ /* 0x0001e40000000c00 */
.L_x_24:
[----:B------:R-:W-:Y:S05]  /*06b0*/  @!P1 BRA `(.L_x_21) ;  /* 0x0000000000709947 */ /* 0x000fea0003800000 */
[----:B------:R-:W-:-:S13]  /*06c0*/  ISETP.NE.AND P0, PT, R14, 0x1, PT ;  /* 0x000000010e00780c */ /* 0x000fda0003f05270 */
[----:B0-----:R-:W0:Y:S01]  /*06d0*/  @P0 LDC.64 R2, c[0x0][0x388] ;  /* 0x0000e200ff020b82 */ /* 0x001e220000000a00 */
[----:B------:R-:W-:-:S04]  /*06e0*/  LOP3.LUT R18, R18, 0x1, RZ, 0xc0, !PT ;  /* 0x0000000112127812 */ /* 0x000fc800078ec0ff */
[----:B------:R-:W-:-:S03]  /*06f0*/  ISETP.NE.U32.AND P1, PT, R18, 0x1, PT ;  /* 0x000000011200780c */ /* 0x000fc60003f25070 */
[----:B------:R-:W1:Y:S01]  /*0700*/  @P0 LDC R8, c[0x0][0x394] ;  /* 0x0000e500ff080b82 */ /* 0x000e620000000800 */
[----:B------:R-:W-:-:S05]  /*0710*/  @P0 LEA R7, R19, UR4, 0x3 ;  /* 0x0000000413070c11 */ /* 0x000fca000f8e18ff */
[----:B------:R-:W2:Y:S04]  /*0720*/  @P0 LDS R6, [R7] ;  /* 0x0000000007060984 */ /* 0x000ea80000000800 */
[----:B------:R-:W3:Y:S01]  /*0730*/  @!P1 LDC R12, c[0x0][0x394] ;  /* 0x0000e500ff0c9b82 */ /* 0x000ee20000000800 */
[----:B0-----:R-:W-:-:S07]  /*0740*/  @P0 IMAD.WIDE.U32 R4, R19, 0x4, R2 ;  /* 0x0000000413040825 */ /* 0x001fce00078e0002 */
[----:B------:R-:W0:Y:S01]  /*0750*/  @!P1 LDC.64 R2, c[0x0][0x388] ;  /* 0x0000e200ff029b82 */ /* 0x000e220000000a00 */
[----:B------:R-:W2:Y:S04]  /*0760*/  @P0 LDG.E R9, desc[UR16][R4.64] ;  /* 0x0000001004090981 */ /* 0x000ea8000c1e1900 */
[----:B------:R4:W5:Y:S01]  /*0770*/  @P0 LDG.E R11, desc[UR16][R4.64+0x4] ;  /* 0x00000410040b0981 */ /* 0x000962000c1e1900 */
[C---:B-1----:R-:W-:Y:S02]  /*0780*/  @P0 IMAD R10, R19.reuse, R8, R8 ;  /* 0x00000008130a0224 */ /* 0x042fe400078e0208 */
[----:B------:R-:W-:-:S04]  /*0790*/  @P0 VIADD R19, R19, 0x2 ;  /* 0x0000000213130836 */ /* 0x000fc80000000000 */
[----:B0-----:R-:W-:-:S06]  /*07a0*/  @!P1 IMAD.WIDE.U32 R2, R19, 0x4, R2 ;  /* 0x0000000413029825 */ /* 0x001fcc00078e0002 */
[----:B------:R-:W5:Y:S01]  /*07b0*/  @!P1 LDG.E R2, desc[UR16][R2.64] ;  /* 0x0000001002029981 */ /* 0x000f62000c1e1900 */
[----:B------:R-:W-:Y:S01]  /*07c0*/  @P0 IMAD.IADD R8, R10, 0x1, R8 ;  /* 0x000000010a080824 */ /* 0x000fe200078e0208 */
[C---:B----4-:R-:W-:Y:S01]  /*07d0*/  @!P1 LEA R4, R19.reuse, UR4, 0x3 ;  /* 0x0000000413049c11 */ /* 0x050fe2000f8e18ff */
[----:B---3--:R-:W-:-:S03]  /*07e0*/  @!P1 IMAD R19, R19, R12, R12 ;  /* 0x0000000c13139224 */ /* 0x008fc600078e020c */
[----:B------:R-:W-:Y:S01]  /*07f0*/  @P0 STS [R7+0x10], R8 ;  /* 0x0000100807000388 */ /* 0x000fe20000000800 */
[----:B--2---:R-:W-:Y:S02]  /*0800*/  @P0 IADD3 R6, PT, PT, R9, R6, RZ ;  /* 0x0000000609060210 */ /* 0x004fe40007ffe0ff */
[----:B-----5:R-:W-:-:S03]  /*0810*/  @P0 IADD3 R11, PT, PT, R10, R11, RZ ;  /* 0x0000000b0a0b0210 */ /* 0x020fc60007ffe0ff */
[----:B------:R-:W-:Y:S04]  /*0820*/  @P0 STS [R7+0x4], R6 ;  /* 0x0000040607000388 */ /* 0x000fe80000000800 */
[----:B------:R-:W-:Y:S04]  /*0830*/  @P0 STS.64 [R7+0x8], R10 ;  /* 0x0000080a07000388 */ /* 0x000fe80000000a00 */
[----:B------:R-:W0:Y:S04]  /*0840*/  @!P1 LDS R5, [R4] ;  /* 0x0000000004059984 */ /* 0x000e280000000800 */
[----:B------:R1:W-:Y:S01]  /*0850*/  @!P1 STS [R4+0x8], R19 ;  /* 0x0000081304009388 */ /* 0x0003e20000000800 */
[----:B0-----:R-:W-:-:S05]  /*0860*/  @!P1 IMAD.IADD R5, R5, 0x1, R2 ;  /* 0x0000000105059824 */ /* 0x001fca00078e0202 */
[----:B------:R1:W-:Y:S02]  /*0870*/  @!P1 STS [R4+0x4], R5 ;  /* 0x0000040504009388 */ /* 0x0003e40000000800 */
.L_x_21:
[----:B------:R-:W-:Y:S05]  /*0880*/  BSYNC.RECONVERGENT B0 ;  /* 0x0000000000007941 */ /* 0x000fea0003800200 */
.L_x_20:
[----:B------:R-:W2:Y:S02]  /*0890*/  LDCU UR4, c[0x0][0x390] ;  /* 0x00007200ff0477ac */ /* 0x000ea40008000800 */
[----:B--2---:R-:W-:Y:S01]  /*08a0*/  USHF.L.U32 UR4, UR4, 0x1, URZ ;  /* 0x0000000104047899 */ /* 0x004fe200080006ff */
[----:B------:R-:W-:Y:S05]  /*08b0*/  BAR.SYNC.DEFER_BLOCKING 0x0 ;  /* 0x0000000000007b1d */ /* 0x000fea0000010000 */
[----:B------:R-:W-:-:S13]  /*08c0*/  ISETP.GT.AND P0, PT, R0, UR4, PT ;  /* 0x0000000400007c0c */ /* 0x000fda000bf04270 */
[----:B------:R-:W-:Y:S05]  /*08d0*/  @P0 EXIT ;  /* 0x000000000000094d */ /* 0x000fea0003800000 */
[----:B------:R-:W2:Y:S01]  /*08e0*/  S2UR UR6, SR_CgaCtaId ;  /* 0x00000000000679c3 */ /* 0x000ea20000008800 */
[----:B------:R-:W-:Y:S01]  /*08f0*/  UMOV UR5, 0x400 ;  /* 0x0000040000057882 */ /* 0x000fe20000000000 */
[----:B------:R-:W3:Y:S06]  /*0900*/  LDCU UR7, c[0x0][0x360] ;  /* 0x00006c00ff0777ac */ /* 0x000eec0008000800 */
[----:B01----:R-:W0:Y:S01]  /*0910*/  LDC.64 R4, c[0x0][0x380] ;  /* 0x0000e000ff047b82 */ /* 0x003e220000000a00 */
[----:B--23--:R-:W-:-:S12]  /*0920*/  ULEA UR5, UR6, UR5, 0x18 ;  /* 0x0000000506057291 */ /* 0x00cfd8000f8ec0ff */
.L_x_25:
[C---:B------:R-:W-:Y:S01]  /*0930*/  LEA R6, R0.reuse, UR5, 0x2 ;  /* 0x0000000500067c11 */ /* 0x040fe2000f8e10ff */
[C---:B01----:R-:W-:Y:S01]  /*0940*/  IMAD.WIDE R2, R0.reuse, 0x4, R4 ;  /* 0x0000000400027825 */ /* 0x043fe200078e0204 */
[----:B------:R-:W-:-:S03]  /*0950*/  IADD3 R0, PT, PT, R0, UR7, RZ ;  /* 0x0000000700007c10 */ /* 0x000fc6000fffe0ff */
[----:B------:R-:W0:Y:S01]  /*0960*/  LDS R7, [R6] ;  /* 0x0000000006077984 */ /* 0x000e220000000800 */
[----:B------:R-:W-:-:S03]  /*0970*/  ISETP.GT.AND P0, PT, R0, UR4, PT ;  /* 0x0000000400007c0c */ /* 0x000fc6000bf04270 */
[----:B0-----:R1:W-:Y:S10]  /*0980*/  STG.E desc[UR16][R2.64], R7 ;  /* 0x0000000702007986 */ /* 0x0013f4000c101910 */
[----:B------:R-:W-:Y:S05]  /*0990*/  @!P0 BRA `(.L_x_25) ;  /* 0xfffffffc00e48947 */ /* 0x000fea000383ffff */
[----:B------:R-:W-:Y:S05]  /*09a0*/  EXIT ;  /* 0x000000000000794d */ /* 0x000fea0003800000 */
.L_x_26:
        /* <DEDUP_REMOVED lines=13> */
.L_x_59:


//--------------------- .text._ZN17fastertransformer25getTrtPaddingOffsetKernelEPiPKii --------------------------
	.section	.text._ZN17fastertransformer25getTrtPaddingOffsetKernelEPiPKii,"ax",@progbits
	.align	128
        .global         _ZN17fastertransformer25getTrtPaddingOffsetKernelEPiPKii
        .type           _ZN17fastertransformer25getTrtPaddingOffsetKernelEPiPKii,@function
        .size           _ZN17fastertransformer25getTrtPaddingOffsetKernelEPiPKii,(.L_x_60 - _ZN17fastertransformer25getTrtPaddingOffsetKernelEPiPKii)
        .other          _ZN17fastertransformer25getTrtPaddingOffsetKernelEPiPKii,@"STO_CUDA_ENTRY STV_DEFAULT"
_ZN17fastertransformer25getTrtPaddingOffsetKernelEPiPKii:
.text._ZN17fastertransformer25getTrtPaddingOffsetKernelEPiPKii:
[----:B------:R-:W-:Y:S01]  /*0000*/  LDC R1, c[0x0][0x37c] ;  /* 0x0000df00ff017b82 */ /* 0x000fe20000000800 */
[----:B------:R-:W0:Y:S01]  /*0010*/  S2R R0, SR_TID.X ;  /* 0x0000000000007919 */ /* 0x000e220000002100 */
[----:B------:R-:W1:Y:S01]  /*0020*/  LDCU.64 UR12, c[0x0][0x358] ;  /* 0x00006b00ff0c77ac */ /* 0x000e620008000a00 */
[----:B------:R-:W-:Y:S01]  /*0030*/  BSSY.RECONVERGENT B0, `(.L_x_27) ;  /* 0x0000089000007945 */ /* 0x000fe20003800200 */
[----:B0-----:R-:W-:-:S13]  /*0040*/  ISETP.NE.AND P0, PT, R0, RZ, PT ;  /* 0x000000ff0000720c */ /* 0x001fda0003f05270 */
[----:B-1----:R-:W-:Y:S05]  /*0050*/  @P0 BRA `(.L_x_28) ;  /* 0x0000000800180947 */ /* 0x002fea0003800000 */
[----:B------:R-:W0:Y:S01]  /*0060*/  S2UR UR5, SR_CgaCtaId ;  /* 0x00000000000579c3 */ /* 0x000e220000008800 */
[----:B------:R-:W-:Y:S01]  /*0070*/  UMOV UR4, 0x400 ;  /* 0x0000040000047882 */ /* 0x000fe20000000000 */
[----:B------:R-:W1:Y:S02]  /*0080*/  LDCU UR7, c[0x0][0x390] ;  /* 0x00007200ff0777ac */ /* 0x000e640008000800 */
[----:B-1----:R-:W-:Y:S02]  /*0090*/  UISETP.GE.AND UP0, UPT, UR7, 0x1, UPT ;  /* 0x000000010700788c */ /* 0x002fe4000bf06270 */
[----:B0-----:R-:W-:-:S09]  /*00a0*/  ULEA UR4, UR5, UR4, 0x18 ;  /* 0x0000000405047291 */ /* 0x001fd2000f8ec0ff */
[----:B------:R-:W-:Y:S01]  /*00b0*/  STS [UR4], RZ ;  /* 0x000000ffff007988 */ /* 0x000fe20008000804 */
[----:B------:R-:W-:Y:S05]  /*00c0*/  BRA.U !UP0, `(.L_x_28) ;  /* 0x0000000508fc7547 */ /* 0x000fea000b800000 */
[----:B------:R-:W-:Y:S01]  /*00d0*/  UISETP.GE.U32.AND UP1, UPT, UR7, 0x10, UPT ;  /* 0x000000100700788c */ /* 0x000fe2000bf26070 */
[----:B------:R-:W-:Y:S01]  /*00e0*/  CS2R R18, SRZ ;  /* 0x0000000000127805 */ /* 0x000fe2000001ff00 */
[----:B------:R-:W-:-:S04]  /*00f0*/  ULOP3.LUT UR10, UR7, 0xf, URZ, 0xc0, !UPT ;  /* 0x0000000f070a7892 */ /* 0x000fc8000f8ec0ff */
[----:B------:R-:W-:-:S03]  /*0100*/  UISETP.NE.AND UP0, UPT, UR10, URZ, UPT ;  /* 0x000000ff0a00728c */ /* 0x000fc6000bf05270 */
[----:B------:R-:W-:Y:S08]  /*0110*/  BRA.U !UP1, `(.L_x_29) ;  /* 0x0000000109d87547 */ /* 0x000ff0000b800000 */
[----:B------:R-:W0:Y:S01]  /*0120*/  LDCU.64 UR8, c[0x0][0x388] ;  /* 0x00007100ff0877ac */ /* 0x000e220008000a00 */
[----:B------:R-:W-:Y:S01]  /*0130*/  IMAD.MOV.U32 R19, RZ, RZ, RZ ;  /* 0x000000ffff137224 */ /* 0x000fe200078e00ff */
[----:B------:R-:W-:Y:S02]  /*0140*/  UIADD3 UR11, UPT, UPT, UR4, 0x20, URZ ;  /* 0x00000020040b7890 */ /* 0x000fe4000fffe0ff */
[----:B0-----:R-:W-:Y:S02]  /*0150*/  UIADD3 UR5, UP1, UPT, UR8, 0x20, URZ ;  /* 0x0000002008057890 */ /* 0x001fe4000ff3e0ff */
[----:B------:R-:W-:Y:S02]  /*0160*/  ULOP3.LUT UR8, UR7, 0x7ffffff0, URZ, 0xc0, !UPT ;  /* 0x7ffffff007087892 */ /* 0x000fe4000f8ec0ff */
[----:B------:R-:W-:Y:S02]  /*0170*/  UIADD3.X UR6, UPT, UPT, URZ, UR9, URZ, UP1, !UPT ;  /* 0x00000009ff067290 */ /* 0x000fe40008ffe4ff */
[----:B------:R-:W-:Y:S01]  /*0180*/  MOV R2, UR5 ;  /* 0x0000000500027c02 */ /* 0x000fe20008000f00 */
[----:B------:R-:W-:-:S02]  /*0190*/  UIADD3 UR9, UPT, UPT, -UR8, URZ, URZ ;  /* 0x000000ff08097290 */ /* 0x000fc4000fffe1ff */
[----:B------:R-:W-:Y:S02]  /*01a0*/  IMAD.U32 R18, RZ, RZ, UR8 ;  /* 0x00000008ff127e24 */ /* 0x000fe4000f8e00ff */
[----:B------:R-:W-:-:S08]  /*01b0*/  IMAD.U32 R3, RZ, RZ, UR6 ;  /* 0x00000006ff037e24 */ /* 0x000fd0000f8e00ff */
.L_x_30:
[----:B0-----:R-:W2:Y:S04]  /*01c0*/  LDG.E R4, desc[UR12][R2.64+-0x20] ;  /* 0xffffe00c02047981 */ /* 0x001ea8000c1e1900 */
[----:B------:R-:W3:Y:S04]  /*01d0*/  LDG.E R16, desc[UR12][R2.64+-0x1c] ;  /* 0xffffe40c02107981 */ /* 0x000ee8000c1e1900 */
[----:B------:R-:W4:Y:S04]  /*01e0*/  LDG.E R17, desc[UR12][R2.64+-0x18] ;  /* 0xffffe80c02117981 */ /* 0x000f28000c1e1900 */
[----:B------:R-:W5:Y:S04]  /*01f0*/  LDG.E R6, desc[UR12][R2.64+-0x14] ;  /* 0xffffec0c02067981 */ /* 0x000f68000c1e1900 */
        /* <DEDUP_REMOVED lines=11> */
[----:B------:R0:W5:Y:S01]  /*02b0*/  LDG.E R20, desc[UR12][R2.64+0x1c] ;  /* 0x00001c0c02147981 */ /* 0x000162000c1e1900 */
[----:B------:R-:W-:-:S04]  /*02c0*/  UIADD3 UR9, UPT, UPT, UR9, 0x10, URZ ;  /* 0x0000001009097890 */ /* 0x000fc8000fffe0ff */
[----:B------:R-:W-:Y:S01]  /*02d0*/  UISETP.NE.AND UP1, UPT, UR9, URZ, UPT ;  /* 0x000000ff0900728c */ /* 0x000fe2000bf25270 */
[----:B0-----:R-:W-:-:S05]  /*02e0*/  IADD3 R2, P0, PT, R2, 0x40, RZ ;  /* 0x0000004002027810 */ /* 0x001fca0007f1e0ff */
[----:B------:R-:W-:Y:S02]  /*02f0*/  IMAD.X R3, RZ, RZ, R3, P0 ;  /* 0x000000ffff037224 */ /* 0x000fe400000e0603 */
[----:B--2---:R-:W-:-:S05]  /*0300*/  IMAD.IADD R21, R4, 0x1, R19 ;  /* 0x0000000104157824 */ /* 0x004fca00078e0213 */
[----:B---3--:R-:W-:Y:S01]  /*0310*/  IADD3 R16, PT, PT, R21, R16, RZ ;  /* 0x0000001015107210 */ /* 0x008fe20007ffe0ff */
[----:B------:R0:W-:Y:S04]  /*0320*/  STS [UR11+-0x1c], R21 ;  /* 0xffffe415ff007988 */ /* 0x0001e8000800080b */
[----:B----4-:R-:W-:-:S04]  /*0330*/  IMAD.IADD R17, R16, 0x1, R17 ;  /* 0x0000000110117824 */ /* 0x010fc800078e0211 */
[----:B-----5:R-:W-:Y:S01]  /*0340*/  IMAD.IADD R4, R17, 0x1, R6 ;  /* 0x0000000111047824 */ /* 0x020fe200078e0206 */
[----:B------:R0:W-:Y:S04]  /*0350*/  STS.64 [UR11+-0x18], R16 ;  /* 0xffffe810ff007988 */ /* 0x0001e80008000a0b */
[----:B------:R-:W-:-:S05]  /*0360*/  IADD3 R5, PT, PT, R4, R5, RZ ;  /* 0x0000000504057210 */ /* 0x000fca0007ffe0ff */
[----:B------:R-:W-:-:S04]  /*0370*/  IMAD.IADD R6, R5, 0x1, R8 ;  /* 0x0000000105067824 */ /* 0x000fc800078e0208 */
[----:B------:R-:W-:-:S05]  /*0380*/  IMAD.IADD R7, R6, 0x1, R7 ;  /* 0x0000000106077824 */ /* 0x000fca00078e0207 */
[----:B------:R-:W-:Y:S01]  /*0390*/  IADD3 R8, PT, PT, R7, R22, RZ ;  /* 0x0000001607087210 */ /* 0x000fe20007ffe0ff */
[----:B------:R0:W-:Y:S04]  /*03a0*/  STS.128 [UR11+-0x10], R4 ;  /* 0xfffff004ff007988 */ /* 0x0001e80008000c0b */
[----:B------:R-:W-:-:S05]  /*03b0*/  IMAD.IADD R9, R8, 0x1, R9 ;  /* 0x0000000108097824 */ /* 0x000fca00078e0209 */
[----:B------:R-:W-:-:S05]  /*03c0*/  IADD3 R10, PT, PT, R9, R10, RZ ;  /* 0x0000000a090a7210 */ /* 0x000fca0007ffe0ff */
[----:B------:R-:W-:-:S05]  /*03d0*/  IMAD.IADD R11, R10, 0x1, R11 ;  /* 0x000000010a0b7824 */ /* 0x000fca00078e020b */
[----:B------:R-:W-:Y:S01]  /*03e0*/  IADD3 R12, PT, PT, R11, R12, RZ ;  /* 0x0000000c0b0c7210 */ /* 0x000fe20007ffe0ff */
[----:B------:R0:W-:Y:S04]  /*03f0*/  STS.128 [UR11], R8 ;  /* 0x00000008ff007988 */ /* 0x0001e80008000c0b */
[----:B------:R-:W-:-:S05]  /*0400*/  IMAD.IADD R13, R12, 0x1, R13 ;  /* 0x000000010c0d7824 */ /* 0x000fca00078e020d */
[----:B------:R-:W-:-:S05]  /*0410*/  IADD3 R14, PT, PT, R13, R14, RZ ;  /* 0x0000000e0d0e7210 */ /* 0x000fca0007ffe0ff */
[----:B------:R-:W-:-:S05]  /*0420*/  IMAD.IADD R15, R14, 0x1, R15 ;  /* 0x000000010e0f7824 */ /* 0x000fca00078e020f */
[----:B------:R-:W-:Y:S01]  /*0430*/  IADD3 R19, PT, PT, R15, R20, RZ ;  /* 0x000000140f137210 */ /* 0x000fe20007ffe0ff */
[----:B------:R0:W-:Y:S04]  /*0440*/  STS.128 [UR11+0x10], R12 ;  /* 0x0000100cff007988 */ /* 0x0001e80008000c0b */
[----:B------:R0:W-:Y:S01]  /*0450*/  STS [UR11+0x20], R19 ;  /* 0x00002013ff007988 */ /* 0x0001e2000800080b */
[----:B------:R-:W-:Y:S01]  /*0460*/  UIADD3 UR11, UPT, UPT, UR11, 0x40, URZ ;  /* 0x000000400b0b7890 */ /* 0x000fe2000fffe0ff */
[----:B------:R-:W-:Y:S11]  /*0470*/  BRA.U UP1, `(.L_x_30) ;  /* 0xfffffffd01507547 */ /* 0x000ff6000b83ffff */
.L_x_29:
[----:B------:R-:W-:Y:S05]  /*0480*/  BRA.U !UP0, `(.L_x_28) ;  /* 0x00000005080c7547 */ /* 0x000fea000b800000 */
[----:B------:R-:W-:Y:S02]  /*0490*/  UISETP.GE.U32.AND UP0, UPT, UR10, 0x8, UPT ;  /* 0x000000080a00788c */ /* 0x000fe4000bf06070 */
[----:B------:R-:W-:-:S04]  /*04a0*/  ULOP3.LUT UR6, UR7, 0x7, URZ, 0xc0, !UPT ;  /* 0x0000000707067892 */ /* 0x000fc8000f8ec0ff */
[----:B------:R-:W-:-:S03]  /*04b0*/  UISETP.NE.AND UP1, UPT, UR6, URZ, UPT ;  /* 0x000000ff0600728c */ /* 0x000fc6000bf25270 */
[----:B------:R-:W-:Y:S08]  /*04c0*/  BRA.U !UP0, `(.L_x_31) ;  /* 0x0000000108607547 */ /* 0x000ff0000b800000 */
[----:B------:R-:W1:Y:S02]  /*04d0*/  LDC.64 R2, c[0x0][0x388] ;  /* 0x0000e200ff027b82 */ /* 0x000e640000000a00 */
[----:B-1----:R-:W-:-:S05]  /*04e0*/  IMAD.WIDE.U32 R2, R18, 0x4, R2 ;  /* 0x0000000412027825 */ /* 0x002fca00078e0002 */
[----:B0-----:R-:W2:Y:S04]  /*04f0*/  LDG.E R4, desc[UR12][R2.64] ;  /* 0x0000000c02047981 */ /* 0x001ea8000c1e1900 */
[----:B------:R-:W3:Y:S04]  /*0500*/  LDG.E R6, desc[UR12][R2.64+0x4] ;  /* 0x0000040c02067981 */ /* 0x000ee8000c1e1900 */
[----:B------:R-:W4:Y:S04]  /*0510*/  LDG.E R11, desc[UR12][R2.64+0x8] ;  /* 0x0000080c020b7981 */ /* 0x000f28000c1e1900 */
[----:B------:R-:W5:Y:S04]  /*0520*/  LDG.E R8, desc[UR12][R2.64+0xc] ;  /* 0x00000c0c02087981 */ /* 0x000f68000c1e1900 */
[----:B------:R-:W5:Y:S04]  /*0530*/  LDG.E R5, desc[UR12][R2.64+0x10] ;  /* 0x0000100c02057981 */ /* 0x000f68000c1e1900 */
[----:B------:R-:W5:Y:S04]  /*0540*/  LDG.E R12, desc[UR12][R2.64+0x14] ;  /* 0x0000140c020c7981 */ /* 0x000f68000c1e1900 */
[----:B------:R-:W5:Y:S04]  /*0550*/  LDG.E R7, desc[UR12][R2.64+0x18] ;  /* 0x0000180c02077981 */ /* 0x000f68000c1e1900 */
[----:B------:R-:W5:Y:S01]  /*0560*/  LDG.E R14, desc[UR12][R2.64+0x1c] ;  /* 0x00001c0c020e7981 */ /* 0x000f62000c1e1900 */
[----:B--2---:R-:W-:-:S05]  /*0570*/  IADD3 R19, PT, PT, R4, R19, RZ ;  /* 0x0000001304137210 */ /* 0x004fca0007ffe0ff */
[----:B---3--:R-:W-:-:S05]  /*0580*/  IMAD.IADD R10, R19, 0x1, R6 ;  /* 0x00000001130a7824 */ /* 0x008fca00078e0206 */
[----:B----4-:R-:W-:-:S05]  /*0590*/  IADD3 R11, PT, PT, R10, R11, RZ ;  /* 0x0000000b0a0b7210 */ /* 0x010fca0007ffe0ff */
[----:B-----5:R-:W-:Y:S01]  /*05a0*/  IMAD.IADD R4, R11, 0x1, R8 ;  /* 0x000000010b047824 */ /* 0x020fe200078e0208 */
[C---:B------:R-:W-:Y:S02]  /*05b0*/  LEA R8, R18.reuse, UR4, 0x2 ;  /* 0x0000000412087c11 */ /* 0x040fe4000f8e10ff */
[----:B------:R-:W-:Y:S02]  /*05c0*/  IADD3 R18, PT, PT, R18, 0x8, RZ ;  /* 0x0000000812127810 */ /* 0x000fe40007ffe0ff */
[----:B------:R-:W-:Y:S01]  /*05d0*/  IADD3 R5, PT, PT, R4, R5, RZ ;  /* 0x0000000504057210 */ /* 0x000fe20007ffe0ff */
[----:B------:R1:W-:Y:S04]  /*05e0*/  STS [R8+0x4], R19 ;  /* 0x0000041308007388 */ /* 0x0003e80000000800 */
[----:B------:R-:W-:Y:S01]  /*05f0*/  IMAD.IADD R6, R5, 0x1, R12 ;  /* 0x0000000105067824 */ /* 0x000fe200078e020c */
[----:B------:R1:W-:Y:S04]  /*0600*/  STS.64 [R8+0x8], R10 ;  /* 0x0000080a08007388 */ /* 0x0003e80000000a00 */
[----:B------:R-:W-:-:S05]  /*0610*/  IADD3 R7, PT, PT, R6, R7, RZ ;  /* 0x0000000706077210 */ /* 0x000fca0007ffe0ff */
[----:B------:R-:W-:Y:S01]  /*0620*/  IMAD.IADD R9, R7, 0x1, R14 ;  /* 0x0000000107097824 */ /* 0x000fe200078e020e */
[----:B------:R1:W-:Y:S04]  /*0630*/  STS.128 [R8+0x10], R4 ;  /* 0x0000100408007388 */ /* 0x0003e80000000c00 */
[----:B------:R1:W-:Y:S02]  /*0640*/  STS [R8+0x20], R9 ;  /* 0x0000200908007388 */ /* 0x0003e40000000800 */
.L_x_31:
[----:B------:R-:W-:Y:S05]  /*0650*/  BRA.U !UP1, `(.L_x_28) ;  /* 0x0000000109987547 */ /* 0x000fea000b800000 */
[----:B------:R-:W-:Y:S02]  /*0660*/  UISETP.GE.U32.AND UP0, UPT, UR6, 0x4, UPT ;  /* 0x000000040600788c */ /* 0x000fe4000bf06070 */
[----:B------:R-:W-:-:S04]  /*0670*/  ULOP3.LUT UR5, UR7, 0x3, URZ, 0xc0, !UPT ;  /* 0x0000000307057892 */ /* 0x000fc8000f8ec0ff */
[----:B------:R-:W-:-:S03]  /*0680*/  UISETP.NE.AND UP1, UPT, UR5, URZ, UPT ;  /* 0x000000ff0500728c */ /* 0x000fc6000bf25270 */
[----:B------:R-:W-:Y:S08]  /*0690*/  BRA.U !UP0, `(.L_x_32) ;  /* 0x0000000108407547 */ /* 0x000ff0000b800000 */
[----:B------:R-:W2:Y:S02]  /*06a0*/  LDC.64 R2, c[0x0][0x388] ;  /* 0x0000e200ff027b82 */ /* 0x000ea40000000a00 */
[----:B--2---:R-:W-:-:S05]  /*06b0*/  IMAD.WIDE.U32 R2, R18, 0x4, R2 ;  /* 0x0000000412027825 */ /* 0x004fca00078e0002 */
[----:B01----:R-:W2:Y:S04]  /*06c0*/  LDG.E R5, desc[UR12][R2.64] ;  /* 0x0000000c02057981 */ /* 0x003ea8000c1e1900 */
[----:B------:R-:W3:Y:S04]  /*06d0*/  LDG.E R7, desc[UR12][R2.64+0x4] ;  /* 0x0000040c02077981 */ /* 0x000ee8000c1e1900 */
[----:B------:R-:W4:Y:S04]  /*06e0*/  LDG.E R9, desc[UR12][R2.64+0x8] ;  /* 0x0000080c02097981 */ /* 0x000f28000c1e1900 */
[----:B------:R-:W5:Y:S01]  /*06f0*/  LDG.E R10, desc[UR12][R2.64+0xc] ;  /* 0x00000c0c020a7981 */ /* 0x000f62000c1e1900 */
[C---:B------:R-:W-:Y:S01]  /*0700*/  LEA R8, R18.reuse, UR4, 0x2 ;  /* 0x0000000412087c11 */ /* 0x040fe2000f8e10ff */
[----:B------:R-:W-:-:S04]  /*0710*/  VIADD R18, R18, 0x4 ;  /* 0x0000000412127836 */ /* 0x000fc80000000000 */
[----:B------:R-:W2:Y:S02]  /*0720*/  LDS R4, [R8] ;  /* 0x0000000008047984 */ /* 0x000ea40000000800 */
[----:B--2---:R-:W-:-:S05]  /*0730*/  IMAD.IADD R4, R5, 0x1, R4 ;  /* 0x0000000105047824 */ /* 0x004fca00078e0204 */
[----:B---3--:R-:W-:Y:S01]  /*0740*/  IADD3 R6, PT, PT, R7, R4, RZ ;  /* 0x0000000407067210 */ /* 0x008fe20007ffe0ff */
[----:B------:R2:W-:Y:S04]  /*0750*/  STS [R8+0x4], R4 ;  /* 0x0000040408007388 */ /* 0x0005e80000000800 */
[----:B----4-:R-:W-:-:S05]  /*0760*/  IMAD.IADD R7, R9, 0x1, R6 ;  /* 0x0000000109077824 */ /* 0x010fca00078e0206 */
[----:B-----5:R-:W-:Y:S01]  /*0770*/  IADD3 R5, PT, PT, R10, R7, RZ ;  /* 0x000000070a057210 */ /* 0x020fe20007ffe0ff */
[----:B------:R2:W-:Y:S04]  /*0780*/  STS.64 [R8+0x8], R6 ;  /* 0x0000080608007388 */ /* 0x0005e80000000a00 */
[----:B------:R2:W-:Y:S02]  /*0790*/  STS [R8+0x10], R5 ;  /* 0x0000100508007388 */ /* 0x0005e40000000800 */
.L_x_32:
[----:B------:R-:W-:Y:S05]  /*07a0*/  BRA.U !UP1, `(.L_x_28) ;  /* 0x0000000109447547 */ /* 0x000fea000b800000 */
[----:B012---:R-:W-:Y:S01]  /*07b0*/  LEA R4, R18, UR4, 0x2 ;  /* 0x0000000412047c11 */ /* 0x007fe2000f8e10ff */
[----:B------:R-:W0:Y:S01]  /*07c0*/  LDC.64 R2, c[0x0][0x388] ;  /* 0x0000e200ff027b82 */ /* 0x000e220000000a00 */
[----:B------:R-:W-:Y:S02]  /*07d0*/  UIADD3 UR5, UPT, UPT, -UR5, URZ, URZ ;  /* 0x000000ff05057290 */ /* 0x000fe4000fffe1ff */
[----:B------:R-:W-:Y:S01]  /*07e0*/  IADD3 R6, PT, PT, R4, 0x4, RZ ;  /* 0x0000000404067810 */ /* 0x000fe20007ffe0ff */
[----:B------:R1:W2:Y:S02]  /*07f0*/  LDS R5, [R4] ;  /* 0x0000000004057984 */ /* 0x0002a40000000800 */
[----:B012---:R-:W-:-:S07]  /*0800*/  IMAD.WIDE.U32 R18, R18, 0x4, R2 ;  /* 0x0000000412127825 */ /* 0x007fce00078e0002 */
.L_x_33:
[----:B------:R-:W-:Y:S01]  /*0810*/  IMAD.MOV.U32 R2, RZ, RZ, R18 ;  /* 0x000000ffff027224 */ /* 0x000fe200078e0012 */
[----:B------:R-:W-:-:S05]  /*0820*/  MOV R3, R19 ;  /* 0x0000001300037202 */ /* 0x000fca0000000f00 */
[----:B------:R-:W2:Y:S01]  /*0830*/  LDG.E R2, desc[UR12][R2.64] ;  /* 0x0000000c02027981 */ /* 0x000ea2000c1e1900 */
[----:B------:R-:W-:Y:S01]  /*0840*/  UIADD3 UR5, UPT, UPT, UR5, 0x1, URZ ;  /* 0x0000000105057890 */ /* 0x000fe2000fffe0ff */
[----:B------:R-:W-:-:S03]  /*0850*/  IADD3 R18, P0, PT, R18, 0x4, RZ ;  /* 0x0000000412127810 */ /* 0x000fc60007f1e0ff */
[----:B------:R-:W-:Y:S01]  /*0860*/  UISETP.NE.AND UP0, UPT, UR5, URZ, UPT ;  /* 0x000000ff0500728c */ /* 0x000fe2000bf05270 */
[----:B------:R-:W-:Y:S01]  /*0870*/  IADD3.X R19, PT, PT, RZ, R19, RZ, P0, !PT ;  /* 0x00000013ff137210 */ /* 0x000fe200007fe4ff */
[----:B--2---:R-:W-:-:S05]  /*0880*/  IMAD.IADD R5, R2, 0x1, R5 ;  /* 0x0000000102057824 */ /* 0x004fca00078e0205 */
[----:B------:R0:W-:Y:S02]  /*0890*/  STS [R6], R5 ;  /* 0x0000000506007388 */ /* 0x0001e40000000800 */
[----:B0-----:R-:W-:Y:S01]  /*08a0*/  VIADD R6, R6, 0x4 ;  /* 0x0000000406067836 */ /* 0x001fe20000000000 */
[----:B------:R-:W-:Y:S06]  /*08b0*/  BRA.U UP0, `(.L_x_33) ;  /* 0xfffffffd00d47547 */ /* 0x000fec000b83ffff */
.L_x_28:
[----:B------:R-:W-:Y:S05]  /*08c0*/  BSYNC.RECONVERGENT B0 ;  /* 0x0000000000007941 */ /* 0x000fea0003800200 */
.L_x_27:
[----:B------:R-:W3:Y:S01]  /*08d0*/  LDCU UR7, c[0x0][0x390] ;  /* 0x00007200ff0777ac */ /* 0x000ee20008000800 */
[----:B------:R-:W-:Y:S01]  /*08e0*/  BAR.SYNC.DEFER_BLOCKING 0x0 ;  /* 0x0000000000007b1d */ /* 0x000fe20000010000 */
[----:B---3--:R-:W-:-:S13]  /*08f0*/  ISETP.GT.AND P0, PT, R0, UR7, PT ;  /* 0x0000000700007c0c */ /* 0x008fda000bf04270 */
[----:B------:R-:W-:Y:S05]  /*0900*/  @P0 EXIT ;  /* 0x000000000000094d */ /* 0x000fea0003800000 */
[----:B------:R-:W3:Y:S01]  /*0910*/  S2UR UR5, SR_CgaCtaId ;  /* 0x00000000000579c3 */ /* 0x000ee20000008800 */
[----:B------:R-:W-:Y:S01]  /*0920*/  UMOV UR4, 0x400 ;  /* 0x0000040000047882 */ /* 0x000fe20000000000 */
[----:B------:R-:W4:Y:S06]  /*0930*/  LDCU UR6, c[0x0][0x360] ;  /* 0x00006c00ff0677ac */ /* 0x000f2c0008000800 */
[----:B012---:R-:W0:Y:S01]  /*0940*/  LDC.64 R4, c[0x0][0x380] ;  /* 0x0000e000ff047b82 */ /* 0x007e220000000a00 */
[----:B---34-:R-:W-:-:S12]  /*0950*/  ULEA UR4, UR5, UR4, 0x18 ;  /* 0x0000000405047291 */ /* 0x018fd8000f8ec0ff */
.L_x_34:
        /* <DEDUP_REMOVED lines=8> */
.L_x_35:
        /* <DEDUP_REMOVED lines=10> */
.L_x_60:


//--------------------- .text._ZN17fastertransformer34getPaddingOffsetAndCuSeqLensKernelEPmPiS1_PKiii --------------------------
	.section	.text._ZN17fastertransformer34getPaddingOffsetAndCuSeqLensKernelEPmPiS1_PKiii,"ax",@progbits
	.align	128
        .global         _ZN17fastertransformer34getPaddingOffsetAndCuSeqLensKernelEPmPiS1_PKiii
        .type           _ZN17fastertransformer34getPaddingOffsetAndCuSeqLensKernelEPmPiS1_PKiii,@function
        .size           _ZN17fastertransformer34getPaddingOffsetAndCuSeqLensKernelEPmPiS1_PKiii,(.L_x_61 - _ZN17fastertransformer34getPaddingOffsetAndCuSeqLensKernelEPmPiS1_PKiii)
        .other          _ZN17fastertransformer34getPaddingOffsetAndCuSeqLensKernelEPmPiS1_PKiii,@"STO_CUDA_ENTRY STV_DEFAULT"
_ZN17fastertransformer34getPaddingOffsetAndCuSeqLensKernelEPmPiS1_PKiii:
.text._ZN17fastertransformer34getPaddingOffsetAndCuSeqLensKernelEPmPiS1_PKiii:
[----:B------:R-:W-:Y:S01]  /*0000*/  LDC R1, c[0x0][0x37c] ;  /* 0x0000df00ff017b82 */ /* 0x000fe20000000800 */
[----:B------:R-:W0:Y:S01]  /*0010*/  LDCU UR4, c[0x0][0x3a0] ;  /* 0x00007400ff0477ac */ /* 0x000e220008000800 */
[----:B------:R-:W-:Y:S01]  /*0020*/  IMAD.MOV.U32 R0, RZ, RZ, RZ ;  /* 0x000000ffff007224 */ /* 0x000fe200078e00ff */
[----:B------:R-:W1:Y:S01]  /*0030*/  LDCU.64 UR6, c[0x0][0x358] ;  /* 0x00006b00ff0677ac */ /* 0x000e620008000a00 */
[----:B0-----:R-:W-:-:S05]  /*0040*/  IMAD.U32 R2, RZ, RZ, UR4 ;  /* 0x00000004ff027e24 */ /* 0x001fca000f8e00ff */
[----:B------:R-:W-:-:S13]  /*0050*/  ISETP.GE.AND P0, PT, R2, 0x1, PT ;  /* 0x000000010200780c */ /* 0x000fda0003f06270 */
[----:B-1----:R-:W-:Y:S05]  /*0060*/  @!P0 BRA `(.L_x_36) ;  /* 0x0000000800c88947 */ /* 0x002fea0003800000 */
[----:B------:R-:W0:Y:S02]  /*0070*/  LDCU.64 UR4, c[0x0][0x390] ;  /* 0x00007200ff0477ac */ /* 0x000e240008000a00 */
[----:B0-----:R-:W-:-:S04]  /*0080*/  UISETP.NE.U32.AND UP0, UPT, UR4, URZ, UPT ;  /* 0x000000ff0400728c */ /* 0x001fc8000bf05070 */
[----:B------:R-:W-:-:S09]  /*0090*/  UISETP.NE.AND.EX UP0, UPT, UR5, URZ, UPT, UP0 ;  /* 0x000000ff0500728c */ /* 0x000fd2000bf05300 */
[----:B------:R-:W-:Y:S05]  /*00a0*/  BRA.U !UP0, `(.L_x_37) ;  /* 0x0000000508647547 */ /* 0x000fea000b800000 */
[----:B------:R-:W-:Y:S01]  /*00b0*/  IMAD.MOV.U32 R3, RZ, RZ, RZ ;  /* 0x000000ffff037224 */ /* 0x000fe200078e00ff */
[----:B------:R-:W-:Y:S01]  /*00c0*/  CS2R R4, SRZ ;  /* 0x0000000000047805 */ /* 0x000fe2000001ff00 */
[----:B------:R-:W-:-:S07]  /*00d0*/  IMAD.MOV.U32 R0, RZ, RZ, RZ ;  /* 0x000000ffff007224 */ /* 0x000fce00078e00ff */
.L_x_43:
[----:B------:R-:W0:Y:S08]  /*00e0*/  LDC.64 R6, c[0x0][0x398] ;  /* 0x0000e600ff067b82 */ /* 0x000e300000000a00 */
[----:B------:R-:W1:Y:S08]  /*00f0*/  LDC.64 R8, c[0x0][0x390] ;  /* 0x0000e400ff087b82 */ /* 0x000e700000000a00 */
[----:B------:R-:W2:Y:S01]  /*0100*/  LDC R2, c[0x0][0x3a0] ;  /* 0x0000e800ff027b82 */ /* 0x000ea20000000800 */
[----:B0-----:R-:W-:-:S06]  /*0110*/  IMAD.WIDE.U32 R6, R3, 0x4, R6 ;  /* 0x0000000403067825 */ /* 0x001fcc00078e0006 */
[----:B------:R-:W3:Y:S01]  /*0120*/  LDG.E R7, desc[UR6][R6.64] ;  /* 0x0000000606077981 */ /* 0x000ee2000c1e1900 */
[----:B-1----:R-:W-:-:S04]  /*0130*/  IMAD.WIDE.U32 R8, R3, 0x4, R8 ;  /* 0x0000000403087825 */ /* 0x002fc800078e0008 */
[----:B------:R-:W-:Y:S01]  /*0140*/  VIADD R3, R3, 0x1 ;  /* 0x0000000103037836 */ /* 0x000fe20000000000 */
[----:B------:R0:W-:Y:S04]  /*0150*/  STG.E desc[UR6][R8.64], R0 ;  /* 0x0000000008007986 */ /* 0x0001e8000c101906 */
[----:B--2---:R-:W-:Y:S02]  /*0160*/  ISETP.NE.AND P0, PT, R3, R2, PT ;  /* 0x000000020300720c */ /* 0x004fe40003f05270 */
[----:B---3--:R-:W-:-:S13]  /*0170*/  ISETP.GE.AND P1, PT, R7, 0x1, PT ;  /* 0x000000010700780c */ /* 0x008fda0003f26270 */
[----:B0-----:R-:W-:Y:S05]  /*0180*/  @!P1 BRA `(.L_x_38) ;  /* 0x0000000400189947 */ /* 0x001fea0003800000 */
[C---:B------:R-:W-:Y:S02]  /*0190*/  ISETP.GE.U32.AND P2, PT, R7.reuse, 0x10, PT ;  /* 0x000000100700780c */ /* 0x040fe40003f46070 */
[----:B------:R-:W-:-:S04]  /*01a0*/  LOP3.LUT R6, R7, 0xf, RZ, 0xc0, !PT ;  /* 0x0000000f07067812 */ /* 0x000fc800078ec0ff */
[----:B------:R-:W-:-:S07]  /*01b0*/  ISETP.NE.AND P1, PT, R6, RZ, PT ;  /* 0x000000ff0600720c */ /* 0x000fce0003f25270 */
[----:B------:R-:W-:Y:S06]  /*01c0*/  @!P2 BRA `(.L_x_39) ;  /* 0x000000000060a947 */ /* 0x000fec0003800000 */
[----:B------:R-:W0:Y:S01]  /*01d0*/  LDC.64 R10, c[0x0][0x388] ;  /* 0x0000e200ff0a7b82 */ /* 0x000e220000000a00 */
[----:B------:R-:W-:Y:S01]  /*01e0*/  LOP3.LUT R12, R7, 0x7ffffff0, RZ, 0xc0, !PT ;  /* 0x7ffffff0070c7812 */ /* 0x000fe200078ec0ff */
[----:B------:R-:W-:-:S06]  /*01f0*/  UMOV UR4, URZ ;  /* 0x000000ff00047c82 */ /* 0x000fcc0008000000 */
.L_x_40:
[----:B------:R-:W-:Y:S01]  /*0200*/  UIADD3 UR4, UPT, UPT, UR4, 0x10, URZ ;  /* 0x0000001004047890 */ /* 0x000fe2000fffe0ff */
[----:B01----:R-:W-:-:S04]  /*0210*/  IMAD.WIDE R8, R5, 0x4, R10 ;  /* 0x0000000405087825 */ /* 0x003fc800078e020a */
[----:B------:R-:W-:Y:S01]  /*0220*/  VIADD R5, R5, 0x10 ;  /* 0x0000001005057836 */ /* 0x000fe20000000000 */
[----:B------:R-:W-:Y:S01]  /*0230*/  ISETP.NE.AND P2, PT, R12, UR4, PT ;  /* 0x000000040c007c0c */ /* 0x000fe2000bf45270 */
[----:B------:R1:W-:Y:S04]  /*0240*/  STG.E desc[UR6][R8.64], R4 ;  /* 0x0000000408007986 */ /* 0x0003e8000c101906 */
        /* <DEDUP_REMOVED lines=14> */
[----:B------:R1:W-:Y:S01]  /*0330*/  STG.E desc[UR6][R8.64+0x3c], R4 ;  /* 0x00003c0408007986 */ /* 0x0003e2000c101906 */
[----:B------:R-:W-:Y:S05]  /*0340*/  @P2 BRA `(.L_x_40) ;  /* 0xfffffffc00ac2947 */ /* 0x000fea000383ffff */
.L_x_39:
[----:B------:R-:W-:Y:S05]  /*0350*/  @!P1 BRA `(.L_x_38) ;  /* 0x0000000000a49947 */ /* 0x000fea0003800000 */
[----:B------:R-:W-:Y:S02]  /*0360*/  ISETP.GE.U32.AND P1, PT, R6, 0x8, PT ;  /* 0x000000080600780c */ /* 0x000fe40003f26070 */
[----:B------:R-:W-:-:S04]  /*0370*/  LOP3.LUT R10, R7, 0x7, RZ, 0xc0, !PT ;  /* 0x00000007070a7812 */ /* 0x000fc800078ec0ff */
[----:B------:R-:W-:-:S07]  /*0380*/  ISETP.NE.AND P2, PT, R10, RZ, PT ;  /* 0x000000ff0a00720c */ /* 0x000fce0003f45270 */
[----:B------:R-:W-:Y:S06]  /*0390*/  @!P1 BRA `(.L_x_41) ;  /* 0x00000000002c9947 */ /* 0x000fec0003800000 */
[----:B-1----:R-:W0:Y:S02]  /*03a0*/  LDC.64 R8, c[0x0][0x388] ;  /* 0x0000e200ff087b82 */ /* 0x002e240000000a00 */
[----:B0-----:R-:W-:-:S04]  /*03b0*/  IMAD.WIDE R8, R5, 0x4, R8 ;  /* 0x0000000405087825 */ /* 0x001fc800078e0208 */
[----:B------:R-:W-:Y:S01]  /*03c0*/  VIADD R5, R5, 0x8 ;  /* 0x0000000805057836 */ /* 0x000fe20000000000 */
[----:B------:R0:W-:Y:S04]  /*03d0*/  STG.E desc[UR6][R8.64], R4 ;  /* 0x0000000408007986 */ /* 0x0001e8000c101906 */
[----:B------:R0:W-:Y:S04]  /*03e0*/  STG.E desc[UR6][R8.64+0x4], R4 ;  /* 0x0000040408007986 */ /* 0x0001e8000c101906 */
[----:B------:R0:W-:Y:S04]  /*03f0*/  STG.E desc[UR6][R8.64+0x8], R4 ;  /* 0x0000080408007986 */ /* 0x0001e8000c101906 */
[----:B------:R0:W-:Y:S04]  /*0400*/  STG.E desc[UR6][R8.64+0xc], R4 ;  /* 0x00000c0408007986 */ /* 0x0001e8000c101906 */
[----:B------:R0:W-:Y:S04]  /*0410*/  STG.E desc[UR6][R8.64+0x10], R4 ;  /* 0x0000100408007986 */ /* 0x0001e8000c101906 */
[----:B------:R0:W-:Y:S04]  /*0420*/  STG.E desc[UR6][R8.64+0x14], R4 ;  /* 0x0000140408007986 */ /* 0x0001e8000c101906 */
[----:B------:R0:W-:Y:S04]  /*0430*/  STG.E desc[UR6][R8.64+0x18], R4 ;  /* 0x0000180408007986 */ /* 0x0001e8000c101906 */
[----:B------:R0:W-:Y:S02]  /*0440*/  STG.E desc[UR6][R8.64+0x1c], R4 ;  /* 0x00001c0408007986 */ /* 0x0001e4000c101906 */
.L_x_41:
[----:B------:R-:W-:Y:S05]  /*0450*/  @!P2 BRA `(.L_x_38) ;  /* 0x000000000064a947 */ /* 0x000fea0003800000 */
[----:B------:R-:W-:Y:S01]  /*0460*/  ISETP.GE.U32.AND P1, PT, R10, 0x4, PT ;  /* 0x000000040a00780c */ /* 0x000fe20003f26070 */
[----:B------:R-:W-:Y:S01]  /*0470*/  IMAD.MOV.U32 R11, RZ, RZ, R5 ;  /* 0x000000ffff0b7224 */ /* 0x000fe200078e0005 */
[----:B------:R-:W-:-:S04]  /*0480*/  LOP3.LUT R6, R7, 0x3, RZ, 0xc0, !PT ;  /* 0x0000000307067812 */ /* 0x000fc800078ec0ff */
[----:B------:R-:W-:-:S07]  /*0490*/  ISETP.NE.AND P2, PT, R6, RZ, PT ;  /* 0x000000ff0600720c */ /* 0x000fce0003f45270 */
[----:B------:R-:W-:Y:S06]  /*04a0*/  @!P1 BRA `(.L_x_42) ;  /* 0x0000000000209947 */ /* 0x000fec0003800000 */
[----:B01----:R-:W0:Y:S02]  /*04b0*/  LDC.64 R8, c[0x0][0x388] ;  /* 0x0000e200ff087b82 */ /* 0x003e240000000a00 */
[----:B0-----:R-:W-:-:S04]  /*04c0*/  IMAD.WIDE R8, R5, 0x4, R8 ;  /* 0x0000000405087825 */ /* 0x001fc800078e0208 */
[----:B------:R-:W-:Y:S01]  /*04d0*/  VIADD R5, R5, 0x4 ;  /* 0x0000000405057836 */ /* 0x000fe20000000000 */
[----:B------:R2:W-:Y:S04]  /*04e0*/  STG.E desc[UR6][R8.64], R4 ;  /* 0x0000000408007986 */ /* 0x0005e8000c101906 */
[----:B------:R2:W-:Y:S01]  /*04f0*/  STG.E desc[UR6][R8.64+0x4], R4 ;  /* 0x0000040408007986 */ /* 0x0005e2000c101906 */
[----:B------:R-:W-:-:S03]  /*0500*/  MOV R11, R5 ;  /* 0x00000005000b7202 */ /* 0x000fc60000000f00 */
[----:B------:R2:W-:Y:S04]  /*0510*/  STG.E desc[UR6][R8.64+0x8], R4 ;  /* 0x0000080408007986 */ /* 0x0005e8000c101906 */
[----:B------:R2:W-:Y:S02]  /*0520*/  STG.E desc[UR6][R8.64+0xc], R4 ;  /* 0x00000c0408007986 */ /* 0x0005e4000c101906 */
.L_x_42:
[----:B------:R-:W-:Y:S05]  /*0530*/  @!P2 BRA `(.L_x_38) ;  /* 0x00000000002ca947 */ /* 0x000fea0003800000 */
[----:B012---:R-:W0:Y:S01]  /*0540*/  LDC.64 R8, c[0x0][0x388] ;  /* 0x0000e200ff087b82 */ /* 0x007e220000000a00 */
[----:B------:R-:W-:Y:S01]  /*0550*/  ISETP.NE.AND P1, PT, R6, 0x1, PT ;  /* 0x000000010600780c */ /* 0x000fe20003f25270 */
[C---:B------:R-:W-:Y:S02]  /*0560*/  VIADD R5, R11.reuse, 0x1 ;  /* 0x000000010b057836 */ /* 0x040fe40000000000 */
[----:B0-----:R-:W-:-:S05]  /*0570*/  IMAD.WIDE R8, R11, 0x4, R8 ;  /* 0x000000040b087825 */ /* 0x001fca00078e0208 */
[----:B------:R3:W-:Y:S05]  /*0580*/  STG.E desc[UR6][R8.64], R4 ;  /* 0x0000000408007986 */ /* 0x0007ea000c101906 */
[----:B------:R-:W-:Y:S05]  /*0590*/  @!P1 BRA `(.L_x_38) ;  /* 0x0000000000149947 */ /* 0x000fea0003800000 */
[----:B------:R-:W-:Y:S01]  /*05a0*/  ISETP.NE.AND P1, PT, R6, 0x2, PT ;  /* 0x000000020600780c */ /* 0x000fe20003f25270 */
[----:B------:R4:W-:Y:S01]  /*05b0*/  STG.E desc[UR6][R8.64+0x4], R4 ;  /* 0x0000040408007986 */ /* 0x0009e2000c101906 */
[----:B------:R-:W-:-:S11]  /*05c0*/  VIADD R5, R11, 0x2 ;  /* 0x000000020b057836 */ /* 0x000fd60000000000 */
[----:B------:R4:W-:Y:S01]  /*05d0*/  @P1 STG.E desc[UR6][R8.64+0x8], R4 ;  /* 0x0000080408001986 */ /* 0x0009e2000c101906 */
[----:B------:R-:W-:-:S07]  /*05e0*/  @P1 VIADD R5, R11, 0x3 ;  /* 0x000000030b051836 */ /* 0x000fce0000000000 */
.L_x_38:
[----:B------:R-:W0:Y:S01]  /*05f0*/  LDC R6, c[0x0][0x3a4] ;  /* 0x0000e900ff067b82 */ /* 0x000e220000000800 */
[C---:B------:R-:W-:Y:S01]  /*0600*/  IMAD.IADD R0, R7.reuse, 0x1, R0 ;  /* 0x0000000107007824 */ /* 0x040fe200078e0200 */
[----:B01234-:R-:W-:Y:S01]  /*0610*/  IADD3 R4, PT, PT, -R7, R6, R4 ;  /* 0x0000000607047210 */ /* 0x01ffe20007ffe104 */
[----:B------:R-:W-:Y:S06]  /*0620*/  @P0 BRA `(.L_x_43) ;  /* 0xfffffff800ac0947 */ /* 0x000fec000383ffff */
[----:B------:R-:W-:Y:S05]  /*0630*/  BRA `(.L_x_36) ;  /* 0x0000000400547947 */ /* 0x000fea0003800000 */
.L_x_37:
[----:B------:R-:W-:Y:S01]  /*0640*/  CS2R R4, SRZ ;  /* 0x0000000000047805 */ /* 0x000fe2000001ff00 */
[----:B------:R-:W-:Y:S02]  /*0650*/  IMAD.MOV.U32 R3, RZ, RZ, RZ ;  /* 0x000000ffff037224 */ /* 0x000fe400078e00ff */
[----:B------:R-:W-:-:S07]  /*0660*/  IMAD.MOV.U32 R0, RZ, RZ, RZ ;  /* 0x000000ffff007224 */ /* 0x000fce00078e00ff */
.L_x_49:
[----:B------:R-:W0:Y:S08]  /*0670*/  LDC.64 R6, c[0x0][0x398] ;  /* 0x0000e600ff067b82 */ /* 0x000e300000000a00 */
[----:B------:R-:W1:Y:S01]  /*0680*/  LDC R2, c[0x0][0x3a0] ;  /* 0x0000e800ff027b82 */ /* 0x000e620000000800 */
[----:B0-----:R-:W-:-:S05]  /*0690*/  IMAD.WIDE.U32 R6, R5, 0x4, R6 ;  /* 0x0000000405067825 */ /* 0x001fca00078e0006 */
[----:B------:R-:W2:Y:S01]  /*06a0*/  LDG.E R11, desc[UR6][R6.64] ;  /* 0x00000006060b7981 */ /* 0x000ea2000c1e1900 */
[----:B------:R-:W-:-:S04]  /*06b0*/  IADD3 R5, PT, PT, R5, 0x1, RZ ;  /* 0x0000000105057810 */ /* 0x000fc80007ffe0ff */
[----:B-1----:R-:W-:Y:S02]  /*06c0*/  ISETP.NE.AND P0, PT, R5, R2, PT ;  /* 0x000000020500720c */ /* 0x002fe40003f05270 */
[----:B--2---:R-:W-:-:S13]  /*06d0*/  ISETP.GT.AND P1, PT, R11, RZ, PT ;  /* 0x000000ff0b00720c */ /* 0x004fda0003f24270 */
[----:B------:R-:W-:Y:S05]  /*06e0*/  @!P1 BRA `(.L_x_44) ;  /* 0x0000000400189947 */ /* 0x000fea0003800000 */
[C---:B------:R-:W-:Y:S02]  /*06f0*/  ISETP.GE.U32.AND P2, PT, R11.reuse, 0x10, PT ;  /* 0x000000100b00780c */ /* 0x040fe40003f46070 */
[----:B------:R-:W-:-:S04]  /*0700*/  LOP3.LUT R12, R11, 0xf, RZ, 0xc0, !PT ;  /* 0x0000000f0b0c7812 */ /* 0x000fc800078ec0ff */
[----:B------:R-:W-:-:S07]  /*0710*/  ISETP.NE.AND P1, PT, R12, RZ, PT ;  /* 0x000000ff0c00720c */ /* 0x000fce0003f25270 */
[----:B------:R-:W-:Y:S06]  /*0720*/  @!P2 BRA `(.L_x_45) ;  /* 0x000000000060a947 */ /* 0x000fec0003800000 */
[----:B------:R-:W0:Y:S01]  /*0730*/  LDC.64 R8, c[0x0][0x388] ;  /* 0x0000e200ff087b82 */ /* 0x000e220000000a00 */
[----:B------:R-:W-:-:S05]  /*0740*/  LOP3.LUT R6, R11, 0x7ffffff0, RZ, 0xc0, !PT ;  /* 0x7ffffff00b067812 */ /* 0x000fca00078ec0ff */
[----:B------:R-:W-:-:S07]  /*0750*/  IMAD.MOV R10, RZ, RZ, -R6 ;  /* 0x000000ffff0a7224 */ /* 0x000fce00078e0a06 */
.L_x_46:
[----:B------:R-:W-:Y:S02]  /*0760*/  VIADD R10, R10, 0x10 ;  /* 0x000000100a0a7836 */ /* 0x000fe40000000000 */
[----:B01----:R-:W-:-:S03]  /*0770*/  IMAD.WIDE R6, R4, 0x4, R8 ;  /* 0x0000000404067825 */ /* 0x003fc600078e0208 */
[----:B------:R-:W-:Y:S01]  /*0780*/  ISETP.NE.AND P2, PT, R10, RZ, PT ;  /* 0x000000ff0a00720c */ /* 0x000fe20003f45270 */
        /* <DEDUP_REMOVED lines=18> */
.L_x_45:
        /* <DEDUP_REMOVED lines=16> */
.L_x_47:
        /* <DEDUP_REMOVED lines=14> */
.L_x_48:
        /* <DEDUP_REMOVED lines=12> */
.L_x_44:
[----:B01234-:R-:W0:Y:S01]  /*0b50*/  LDC R6, c[0x0][0x3a4] ;  /* 0x0000e900ff067b82 */ /* 0x01fe220000000800 */
[C---:B------:R-:W-:Y:S01]  /*0b60*/  IMAD.IADD R0, R11.reuse, 0x1, R0 ;  /* 0x000000010b007824 */ /* 0x040fe200078e0200 */
[----:B0-----:R-:W-:Y:S01]  /*0b70*/  IADD3 R3, PT, PT, -R11, R6, R3 ;  /* 0x000000060b037210 */ /* 0x001fe20007ffe103 */
[----:B------:R-:W-:Y:S06]  /*0b80*/  @P0 BRA `(.L_x_49) ;  /* 0xfffffff800b80947 */ /* 0x000fec000383ffff */
.L_x_36:
[----:B------:R-:W0:Y:S08]  /*0b90*/  LDC.64 R4, c[0x0][0x390] ;  /* 0x0000e400ff047b82 */ /* 0x000e300000000a00 */
[----:B------:R-:W1:Y:S01]  /*0ba0*/  LDC.64 R6, c[0x0][0x380] ;  /* 0x0000e000ff067b82 */ /* 0x000e620000000a00 */
[----:B0-----:R-:W-:Y:S01]  /*0bb0*/  ISETP.NE.U32.AND P0, PT, R4, RZ, PT ;  /* 0x000000ff0400720c */ /* 0x001fe20003f05070 */
[----:B------:R-:W-:-:S03]  /*0bc0*/  IMAD.MOV.U32 R4, RZ, RZ, R0 ;  /* 0x000000ffff047224 */ /* 0x000fc600078e0000 */
[----:B------:R-:W-:Y:S02]  /*0bd0*/  ISETP.NE.AND.EX P0, PT, R5, RZ, PT, P0 ;  /* 0x000000ff0500720c */ /* 0x000fe40003f05300 */
[----:B------:R-:W-:-:S11]  /*0be0*/  SHF.R.S32.HI R5, RZ, 0x1f, R0 ;  /* 0x0000001fff057819 */ /* 0x000fd60000011400 */
[----:B------:R-:W0:Y:S02]  /*0bf0*/  @P0 LDC.64 R8, c[0x0][0x390] ;  /* 0x0000e400ff080b82 */ /* 0x000e240000000a00 */
[----:B0-----:R-:W-:-:S05]  /*0c00*/  @P0 IMAD.WIDE R2, R2, 0x4, R8 ;  /* 0x0000000402020825 */ /* 0x001fca00078e0208 */
[----:B------:R-:W-:Y:S04]  /*0c10*/  @P0 STG.E desc[UR6][R2.64], R0 ;  /* 0x0000000002000986 */ /* 0x000fe8000c101906 */
[----:B-1----:R-:W-:Y:S01]  /*0c20*/  STG.E.64 desc[UR6][R6.64], R4 ;  /* 0x0000000406007986 */ /* 0x002fe2000c101b06 */
[----:B------:R-:W-:Y:S05]  /*0c30*/  EXIT ;  /* 0x000000000000794d */ /* 0x000fea0003800000 */
.L_x_50:
        /* <DEDUP_REMOVED lines=12> */
.L_x_61:


//--------------------- .nv.shared._ZN17fastertransformer26buildRelativeAttentionBiasI6__halfEEvPT_PKS2_iiibi --------------------------
	.section	.nv.shared._ZN17fastertransformer26buildRelativeAttentionBiasI6__halfEEvPT_PKS2_iiibi,"aw",@nobits
	.sectionflags	@""
	.align	16
	.zero		1024


//--------------------- .nv.shared.reserved.0     --------------------------
	.section	.nv.shared.reserved.0,"aw",@nobits
	.weak		__nv_reservedSMEM_offset_0_alias
	.size		__nv_reservedSMEM_offset_0_alias, 0, 64
	.other		__nv_reservedSMEM_offset_0_alias,@"STO_CUDA_RESERVED_SHARED STV_DEFAULT"
__nv_reservedSMEM_offset_0_alias:
	.zero		0
	.zero		64


//--------------------- .nv.shared._ZN17fastertransformer26buildRelativeAttentionBiasIfEEvPT_PKS1_iiibi --------------------------
	.section	.nv.shared._ZN17fastertransformer26buildRelativeAttentionBiasIfEEvPT_PKS1_iiibi,"aw",@nobits
	.sectionflags	@""
	.align	16
	.zero		1024


//--------------------- .nv.shared._ZN17fastertransformer14remove_paddingI6__halfEEvPT_PKS2_PKii --------------------------
	.section	.nv.shared._ZN17fastertransformer14remove_paddingI6__halfEEvPT_PKS2_PKii,"aw",@nobits
	.sectionflags	@""
	.align	16
	.zero		1024


//--------------------- .nv.shared._ZN17fastertransformer14remove_paddingIfEEvPT_PKS1_PKii --------------------------
	.section	.nv.shared._ZN17fastertransformer14remove_paddingIfEEvPT_PKS1_PKii,"aw",@nobits
	.sectionflags	@""
	.align	16
	.zero		1024


//--------------------- .nv.shared._ZN17fastertransformer31rebuild_sequence_length_paddingI6__halfEEvPKT_PS2_PKii --------------------------
	.section	.nv.shared._ZN17fastertransformer31rebuild_sequence_length_paddingI6__halfEEvPKT_PS2_PKii,"aw",@nobits
	.sectionflags	@""
	.align	16
	.zero		1024


//--------------------- .nv.shared._ZN17fastertransformer31rebuild_sequence_length_paddingIfEEvPKT_PS1_PKii --------------------------
	.section	.nv.shared._ZN17fastertransformer31rebuild_sequence_length_paddingIfEEvPKT_PS1_PKii,"aw",@nobits
	.sectionflags	@""
	.align	16
	.zero		1024


//--------------------- .nv.shared._ZN17fastertransformer31buildEncoderAttentionMaskKernelI6__halfEEvPT_PKii --------------------------
	.section	.nv.shared._ZN17fastertransformer31buildEncoderAttentionMaskKernelI6__halfEEvPT_PKii,"aw",@nobits
	.sectionflags	@""
	.align	16
	.zero		1024


//--------------------- .nv.shared._ZN17fastertransformer31buildEncoderAttentionMaskKernelIfEEvPT_PKii --------------------------
	.section	.nv.shared._ZN17fastertransformer31buildEncoderAttentionMaskKernelIfEEvPT_PKii,"aw",@nobits
	.sectionflags	@""
	.align	16
	.zero		1024


//--------------------- .nv.shared._ZN17fastertransformer25getTrtPaddingOffsetKernelEPiPKiii --------------------------
	.section	.nv.shared._ZN17fastertransformer25getTrtPaddingOffsetKernelEPiPKiii,"aw",@nobits
	.sectionflags	@""
	.align	16
	.zero		1024


//--------------------- .nv.shared._ZN17fastertransformer25getTrtPaddingOffsetKernelEPiPKii --------------------------
	.section	.nv.shared._ZN17fastertransformer25getTrtPaddingOffsetKernelEPiPKii,"aw",@nobits
	.sectionflags	@""
	.align	16
	.zero		1024


//--------------------- .nv.shared._ZN17fastertransformer34getPaddingOffsetAndCuSeqLensKernelEPmPiS1_PKiii --------------------------
	.section	.nv.shared._ZN17fastertransformer34getPaddingOffsetAndCuSeqLensKernelEPmPiS1_PKiii,"aw",@nobits
	.sectionflags	@""
	.align	16
	.zero		1024


//--------------------- .nv.constant0._ZN17fastertransformer26buildRelativeAttentionBiasI6__halfEEvPT_PKS2_iiibi --------------------------
	.section	.nv.constant0._ZN17fastertransformer26buildRelativeAttentionBiasI6__halfEEvPT_PKS2_iiibi,"a",@progbits
	.sectionflags	@""
	.align	4
.nv.constant0._ZN17fastertransformer26buildRelativeAttentionBiasI6__halfEEvPT_PKS2_iiibi:
	.zero		932


//--------------------- .nv.constant0._ZN17fastertransformer26buildRelativeAttentionBiasIfEEvPT_PKS1_iiibi --------------------------
	.section	.nv.constant0._ZN17fastertransformer26buildRelativeAttentionBiasIfEEvPT_PKS1_iiibi,"a",@progbits
	.sectionflags	@""
	.align	4
.nv.constant0._ZN17fastertransformer26buildRelativeAttentionBiasIfEEvPT_PKS1_iiibi:
	.zero		932


//--------------------- .nv.constant0._ZN17fastertransformer14remove_paddingI6__halfEEvPT_PKS2_PKii --------------------------
	.section	.nv.constant0._ZN17fastertransformer14remove_paddingI6__halfEEvPT_PKS2_PKii,"a",@progbits
	.sectionflags	@""
	.align	4
.nv.constant0._ZN17fastertransformer14remove_paddingI6__halfEEvPT_PKS2_PKii:
	.zero		924


//--------------------- .nv.constant0._ZN17fastertransformer14remove_paddingIfEEvPT_PKS1_PKii --------------------------
	.section	.nv.constant0._ZN17fastertransformer14remove_paddingIfEEvPT_PKS1_PKii,"a",@progbits
	.sectionflags	@""
	.align	4
.nv.constant0._ZN17fastertransformer14remove_paddingIfEEvPT_PKS1_PKii:
	.zero		924


//--------------------- .nv.constant0._ZN17fastertransformer31rebuild_sequence_length_paddingI6__halfEEvPKT_PS2_PKii --------------------------
	.section	.nv.constant0._ZN17fastertransformer31rebuild_sequence_length_paddingI6__halfEEvPKT_PS2_PKii,"a",@progbits
	.sectionflags	@""
	.align	4
.nv.constant0._ZN17fastertransformer31rebuild_sequence_length_paddingI6__halfEEvPKT_PS2_PKii:
	.zero		924


//--------------------- .nv.constant0._ZN17fastertransformer31rebuild_sequence_length_paddingIfEEvPKT_PS1_PKii --------------------------
	.section	.nv.constant0._ZN17fastertransformer31rebuild_sequence_length_paddingIfEEvPKT_PS1_PKii,"a",@progbits
	.sectionflags	@""
	.align	4
.nv.constant0._ZN17fastertransformer31rebuild_sequence_length_paddingIfEEvPKT_PS1_PKii:
	.zero		924


//--------------------- .nv.constant0._ZN17fastertransformer31buildEncoderAttentionMaskKernelI6__halfEEvPT_PKii --------------------------
	.section	.nv.constant0._ZN17fastertransformer31buildEncoderAttentionMaskKernelI6__halfEEvPT_PKii,"a",@progbits
	.sectionflags	@""
	.align	4
.nv.constant0._ZN17fastertransformer31buildEncoderAttentionMaskKernelI6__halfEEvPT_PKii:
	.zero		916


//--------------------- .nv.constant0._ZN17fastertransformer31buildEncoderAttentionMaskKernelIfEEvPT_PKii --------------------------
	.section	.nv.constant0._ZN17fastertransformer31buildEncoderAttentionMaskKernelIfEEvPT_PKii,"a",@progbits
	.sectionflags	@""
	.align	4
.nv.constant0._ZN17fastertransformer31buildEncoderAttentionMaskKernelIfEEvPT_PKii:
	.zero		916


//--------------------- .nv.constant0._ZN17fastertransformer25getTrtPaddingOffsetKernelEPiPKiii --------------------------
	.section	.nv.constant0._ZN17fastertransformer25getTrtPaddingOffsetKernelEPiPKiii,"a",@progbits
	.sectionflags	@""
	.align	4
.nv.constant0._ZN17fastertransformer25getTrtPaddingOffsetKernelEPiPKiii:
	.zero		920


//--------------------- .nv.constant0._ZN17fastertransformer25getTrtPaddingOffsetKernelEPiPKii --------------------------
	.section	.nv.constant0._ZN17fastertransformer25getTrtPaddingOffsetKernelEPiPKii,"a",@progbits
	.sectionflags	@""
	.align	4
.nv.constant0._ZN17fastertransformer25getTrtPaddingOffsetKernelEPiPKii:
	.zero		916


//--------------------- .nv.constant0._ZN17fastertransformer34getPaddingOffsetAndCuSeqLensKernelEPmPiS1_PKiii --------------------------
	.section	.nv.constant0._ZN17fastertransformer34getPaddingOffsetAndCuSeqLensKernelEPmPiS1_PKiii,"a",@progbits
	.sectionflags	@""
	.align	4
.nv.constant0._ZN17fastertransformer34getPaddingOffsetAndCuSeqLensKernelEPmPiS1_PKiii:
	.zero		936


//--------------------- SYMBOLS --------------------------

	.type		.nv.reservedSmem.offset0,@object
	.size		.nv.reservedSmem.offset0,0x4
	.type		.nv.reservedSmem.cap,@object
	.size		.nv.reservedSmem.cap,0x4
